	.headerflags	@"EF_CUDA_TEXMODE_UNIFIED EF_CUDA_64BIT_ADDRESS EF_CUDA_ACCELERATORS EF_CUDA_SM90 EF_CUDA_VIRTUAL_SM(EF_CUDA_SM90)"
	.elftype	@"ET_EXEC"


//--------------------- .nv.info                  --------------------------
	.section	.nv.info,"",@"SHT_CUDA_INFO"
	.align	4


	//----- nvinfo : EIATTR_REGCOUNT
	.align		4
        /*0000*/ 	.byte	0x04, 0x2f
        /*0002*/ 	.short	(.L_1 - .L_0)
	.align		4
.L_0:
        /*0004*/ 	.word	index@(triton_poi_fused__unsafe_index_add_mul_sigmoid_sub_10)
        /*0008*/ 	.word	0x000000ff


	//----- nvinfo : EIATTR_MIN_STACK_SIZE
	.align		4
.L_1:
        /*000c*/ 	.byte	0x04, 0x12
        /*000e*/ 	.short	(.L_3 - .L_2)
	.align		4
.L_2:
        /*0010*/ 	.word	index@(triton_poi_fused__unsafe_index_add_mul_sigmoid_sub_10)
        /*0014*/ 	.word	0x00000000


	//----- nvinfo : EIATTR_FRAME_SIZE
	.align		4
.L_3:
        /*0018*/ 	.byte	0x04, 0x11
        /*001a*/ 	.short	(.L_5 - .L_4)
	.align		4
.L_4:
        /*001c*/ 	.word	index@(triton_poi_fused__unsafe_index_add_mul_sigmoid_sub_10)
        /*0020*/ 	.word	0x00000000


	//----- nvinfo : EIATTR_MIN_STACK_SIZE
	.align		4
.L_5:
        /*0024*/ 	.byte	0x04, 0x12
        /*0026*/ 	.short	(.L_7 - .L_6)
	.align		4
.L_6:
        /*0028*/ 	.word	index@(triton_poi_fused__unsafe_index_add_mul_sigmoid_sub_10)
        /*002c*/ 	.word	0x00000000
.L_7:


//--------------------- .nv.info.triton_poi_fused__unsafe_index_add_mul_sigmoid_sub_10 --------------------------
	.section	.nv.info.triton_poi_fused__unsafe_index_add_mul_sigmoid_sub_10,"",@"SHT_CUDA_INFO"
	.sectionflags	@""
	.align	4


	//----- nvinfo : EIATTR_CUDA_API_VERSION
	.align		4
        /*0000*/ 	.byte	0x04, 0x37
        /*0002*/ 	.short	(.L_9 - .L_8)
.L_8:
        /*0004*/ 	.word	0x0000007c


	//----- nvinfo : EIATTR_KPARAM_INFO
	.align		4
.L_9:
        /*0008*/ 	.byte	0x04, 0x17
        /*000a*/ 	.short	(.L_11 - .L_10)
.L_10:
        /*000c*/ 	.word	0x00000000
        /*0010*/ 	.short	0x000d
        /*0012*/ 	.short	0x0064
        /*0014*/ 	.byte	0x00, 0xf0, 0x11, 0x00


	//----- nvinfo : EIATTR_KPARAM_INFO
	.align		4
.L_11:
        /*0018*/ 	.byte	0x04, 0x17
        /*001a*/ 	.short	(.L_13 - .L_12)
.L_12:
        /*001c*/ 	.word	0x00000000
        /*0020*/ 	.short	0x000c
        /*0022*/ 	.short	0x0060
        /*0024*/ 	.byte	0x00, 0xf0, 0x11, 0x00


	//----- nvinfo : EIATTR_KPARAM_INFO
	.align		4
.L_13:
        /*0028*/ 	.byte	0x04, 0x17
        /*002a*/ 	.short	(.L_15 - .L_14)
.L_14:
        /*002c*/ 	.word	0x00000000
        /*0030*/ 	.short	0x000b
        /*0032*/ 	.short	0x0058
        /*0034*/ 	.byte	0x00, 0xf4, 0x21, 0x00


	//----- nvinfo : EIATTR_KPARAM_INFO
	.align		4
.L_15:
        /*0038*/ 	.byte	0x04, 0x17
        /*003a*/ 	.short	(.L_17 - .L_16)
.L_16:
        /*003c*/ 	.word	0x00000000
        /*0040*/ 	.short	0x000a
        /*0042*/ 	.short	0x0050
        /*0044*/ 	.byte	0x00, 0xf4, 0x21, 0x00


	//----- nvinfo : EIATTR_KPARAM_INFO
	.align		4
.L_17:
        /*0048*/ 	.byte	0x04, 0x17
        /*004a*/ 	.short	(.L_19 - .L_18)
.L_18:
        /*004c*/ 	.word	0x00000000
        /*0050*/ 	.short	0x0009
        /*0052*/ 	.short	0x0048
        /*0054*/ 	.byte	0x00, 0xf4, 0x21, 0x00


	//----- nvinfo : EIATTR_KPARAM_INFO
	.align		4
.L_19:
        /*0058*/ 	.byte	0x04, 0x17
        /*005a*/ 	.short	(.L_21 - .L_20)
.L_20:
        /*005c*/ 	.word	0x00000000
        /*0060*/ 	.short	0x0008
        /*0062*/ 	.short	0x0040
        /*0064*/ 	.byte	0x00, 0xf4, 0x21, 0x00


	//----- nvinfo : EIATTR_KPARAM_INFO
	.align		4
.L_21:
        /*0068*/ 	.byte	0x04, 0x17
        /*006a*/ 	.short	(.L_23 - .L_22)
.L_22:
        /*006c*/ 	.word	0x00000000
        /*0070*/ 	.short	0x0007
        /*0072*/ 	.short	0x0038
        /*0074*/ 	.byte	0x00, 0xf4, 0x21, 0x00


	//----- nvinfo : EIATTR_KPARAM_INFO
	.align		4
.L_23:
        /*0078*/ 	.byte	0x04, 0x17
        /*007a*/ 	.short	(.L_25 - .L_24)
.L_24:
        /*007c*/ 	.word	0x00000000
        /*0080*/ 	.short	0x0006
        /*0082*/ 	.short	0x0030
        /*0084*/ 	.byte	0x00, 0xf4, 0x21, 0x00


	//----- nvinfo : EIATTR_KPARAM_INFO
	.align		4
.L_25:
        /*0088*/ 	.byte	0x04, 0x17
        /*008a*/ 	.short	(.L_27 - .L_26)
.L_26:
        /*008c*/ 	.word	0x00000000
        /*0090*/ 	.short	0x0005
        /*0092*/ 	.short	0x0028
        /*0094*/ 	.byte	0x00, 0xf4, 0x21, 0x00


	//----- nvinfo : EIATTR_KPARAM_INFO
	.align		4
.L_27:
        /*0098*/ 	.byte	0x04, 0x17
        /*009a*/ 	.short	(.L_29 - .L_28)
.L_28:
        /*009c*/ 	.word	0x00000000
        /*00a0*/ 	.short	0x0004
        /*00a2*/ 	.short	0x0020
        /*00a4*/ 	.byte	0x00, 0xf4, 0x21, 0x00


	//----- nvinfo : EIATTR_KPARAM_INFO
	.align		4
.L_29:
        /*00a8*/ 	.byte	0x04, 0x17
        /*00aa*/ 	.short	(.L_31 - .L_30)
.L_30:
        /*00ac*/ 	.word	0x00000000
        /*00b0*/ 	.short	0x0003
        /*00b2*/ 	.short	0x0018
        /*00b4*/ 	.byte	0x00, 0xf4, 0x21, 0x00


	//----- nvinfo : EIATTR_KPARAM_INFO
	.align		4
.L_31:
        /*00b8*/ 	.byte	0x04, 0x17
        /*00ba*/ 	.short	(.L_33 - .L_32)
.L_32:
        /*00bc*/ 	.word	0x00000000
        /*00c0*/ 	.short	0x0002
        /*00c2*/ 	.short	0x0010
        /*00c4*/ 	.byte	0x00, 0xf4, 0x21, 0x00


	//----- nvinfo : EIATTR_KPARAM_INFO
	.align		4
.L_33:
        /*00c8*/ 	.byte	0x04, 0x17
        /*00ca*/ 	.short	(.L_35 - .L_34)
.L_34:
        /*00cc*/ 	.word	0x00000000
        /*00d0*/ 	.short	0x0001
        /*00d2*/ 	.short	0x0008
        /*00d4*/ 	.byte	0x00, 0xf4, 0x21, 0x00


	//----- nvinfo : EIATTR_KPARAM_INFO
	.align		4
.L_35:
        /*00d8*/ 	.byte	0x04, 0x17
        /*00da*/ 	.short	(.L_37 - .L_36)
.L_36:
        /*00dc*/ 	.word	0x00000000
        /*00e0*/ 	.short	0x0000
        /*00e2*/ 	.short	0x0000
        /*00e4*/ 	.byte	0x00, 0xf4, 0x21, 0x00


	//----- nvinfo : EIATTR_SPARSE_MMA_MASK
	.align		4
.L_37:
        /*00e8*/ 	.byte	0x03, 0x50
        /*00ea*/ 	.short	0x0000


	//----- nvinfo : EIATTR_MAXREG_COUNT
	.align		4
        /*00ec*/ 	.byte	0x03, 0x1b
        /*00ee*/ 	.short	0x00ff


	//----- nvinfo : EIATTR_EXIT_INSTR_OFFSETS
	.align		4
        /*00f0*/ 	.byte	0x04, 0x1c
        /*00f2*/ 	.short	(.L_39 - .L_38)


	//   ....[0]....
.L_38:
        /*00f4*/ 	.word	0x0000b780


	//   ....[1]....
        /*00f8*/ 	.word	0x0000b7f0


	//----- nvinfo : EIATTR_REQNTID
	.align		4
.L_39:
        /*00fc*/ 	.byte	0x04, 0x10
        /*00fe*/ 	.short	(.L_41 - .L_40)
.L_40:
        /*0100*/ 	.word	0x00000100
        /*0104*/ 	.word	0x00000001
        /*0108*/ 	.word	0x00000001


	//----- nvinfo : EIATTR_CBANK_PARAM_SIZE
	.align		4
.L_41:
        /*010c*/ 	.byte	0x03, 0x19
        /*010e*/ 	.short	0x0068


	//----- nvinfo : EIATTR_PARAM_CBANK
	.align		4
        /*0110*/ 	.byte	0x04, 0x0a
        /*0112*/ 	.short	(.L_43 - .L_42)
	.align		4
.L_42:
        /*0114*/ 	.word	index@(.nv.constant0.triton_poi_fused__unsafe_index_add_mul_sigmoid_sub_10)
        /*0118*/ 	.short	0x0210
        /*011a*/ 	.short	0x0068


	//----- nvinfo : EIATTR_SW_WAR
	.align		4
.L_43:
        /*011c*/ 	.byte	0x04, 0x36
        /*011e*/ 	.short	(.L_45 - .L_44)
.L_44:
        /*0120*/ 	.word	0x00000008
.L_45:


//--------------------- .nv.callgraph             --------------------------
	.section	.nv.callgraph,"",@"SHT_CUDA_CALLGRAPH"
	.align	4
	.sectionentsize	8
	.align		4
        /*0000*/ 	.word	0x00000000
	.align		4
        /*0004*/ 	.word	0xffffffff
	.align		4
        /*0008*/ 	.word	0x00000000
	.align		4
        /*000c*/ 	.word	0xfffffffe
	.align		4
        /*0010*/ 	.word	0x00000000
	.align		4
        /*0014*/ 	.word	0xfffffffd
	.align		4
        /*0018*/ 	.word	0x00000000
	.align		4
        /*001c*/ 	.word	0xfffffffc


//--------------------- .text.triton_poi_fused__unsafe_index_add_mul_sigmoid_sub_10 --------------------------
	.section	.text.triton_poi_fused__unsafe_index_add_mul_sigmoid_sub_10,"ax",@progbits
	.sectionflags	@"SHF_BARRIERS=1"
	.align	128
        .global         triton_poi_fused__unsafe_index_add_mul_sigmoid_sub_10
        .type           triton_poi_fused__unsafe_index_add_mul_sigmoid_sub_10,@function
        .size           triton_poi_fused__unsafe_index_add_mul_sigmoid_sub_10,(.L_x_1 - triton_poi_fused__unsafe_index_add_mul_sigmoid_sub_10)
        .other          triton_poi_fused__unsafe_index_add_mul_sigmoid_sub_10,@"STO_CUDA_ENTRY STV_DEFAULT"
triton_poi_fused__unsafe_index_add_mul_sigmoid_sub_10:
.text.triton_poi_fused__unsafe_index_add_mul_sigmoid_sub_10:
[----:B------:R-:W0:Y:S01]  /*0000*/  LDC R1, c[0x0][0x28] ;  /* 0x00000a00ff017b82 */ /* 0x000e220000000800 */
[----:B------:R-:W1:Y:S07]  /*0010*/  S2R R11, SR_TID.X ;  /* 0x00000000000b7919 */ /* 0x000e6e0000002100 */
[----:B------:R-:W2:Y:S01]  /*0020*/  LDC.64 R2, c[0x0][0x210] ;  /* 0x00008400ff027b82 */ /* 0x000ea20000000a00 */
[----:B------:R-:W-:Y:S01]  /*0030*/  ULDC.64 UR6, c[0x0][0x208] ;  /* 0x0000820000067ab9 */ /* 0x000fe20000000a00 */
[----:B------:R-:W-:Y:S01]  /*0040*/  CS2R R14, SRZ ;  /* 0x00000000000e7805 */ /* 0x000fe2000001ff00 */
[----:B------:R-:W1:Y:S05]  /*0050*/  S2R R4, SR_CTAID.X ;  /* 0x0000000000047919 */ /* 0x000e6a0000002500 */
[----:B------:R-:W3:Y:S01]  /*0060*/  LDC.64 R6, c[0x0][0x218] ;  /* 0x00008600ff067b82 */ /* 0x000ee20000000a00 */
[----:B------:R-:W4:Y:S07]  /*0070*/  S2R R209, SR_CTAID.Y ;  /* 0x0000000000d17919 */ /* 0x000f2e0000002600 */
[----:B------:R-:W5:Y:S08]  /*0080*/  LDC.64 R16, c[0x0][0x228] ;  /* 0x00008a00ff107b82 */ /* 0x000f700000000a00 */
[----:B------:R-:W2:Y:S01]  /*0090*/  S2UR UR5, SR_CgaCtaId ;  /* 0x00000000000579c3 */ /* 0x000ea20000008800 */
[----:B------:R-:W-:Y:S01]  /*00a0*/  UMOV UR4, 0x400 ;  /* 0x0000040000047882 */ /* 0x000fe20000000000 */
[----:B------:R-:W-:-:S06]  /*00b0*/  ULDC.64 UR8, c[0x0][0x220] ;  /* 0x0000880000087ab9 */ /* 0x000fcc0000000a00 */
[----:B------:R-:W4:Y:S01]  /*00c0*/  LDC.64 R18, c[0x0][0x238] ;  /* 0x00008e00ff127b82 */ /* 0x000f220000000a00 */
[----:B------:R-:W-:Y:S02]  /*00d0*/  CS2R R188, SRZ ;  /* 0x0000000000bc7805 */ /* 0x000fe4000001ff00 */
[----:B------:R-:W-:Y:S02]  /*00e0*/  CS2R R190, SRZ ;  /* 0x0000000000be7805 */ /* 0x000fe4000001ff00 */
[----:B-1----:R-:W-:Y:S02]  /*00f0*/  PRMT R0, R11, 0x6540, R4 ;  /* 0x000065400b007816 */ /* 0x002fe40000000004 */
[----:B------:R-:W-:Y:S02]  /*0100*/  CS2R R168, SRZ ;  /* 0x0000000000a87805 */ /* 0x000fe4000001ff00 */
[----:B------:R-:W-:Y:S02]  /*0110*/  CS2R R170, SRZ ;  /* 0x0000000000aa7805 */ /* 0x000fe4000001ff00 */
[----:B------:R-:W-:-:S02]  /*0120*/  CS2R R160, SRZ ;  /* 0x0000000000a07805 */ /* 0x000fc4000001ff00 */
[----:B------:R-:W-:Y:S02]  /*0130*/  SHF.R.S32.HI R5, RZ, 0x1f, R0 ;  /* 0x0000001fff057819 */ /* 0x000fe40000011400 */
[----:B------:R-:W-:Y:S02]  /*0140*/  CS2R R162, SRZ ;  /* 0x0000000000a27805 */ /* 0x000fe4000001ff00 */
[----:B------:R-:W-:Y:S02]  /*0150*/  ISETP.GE.AND P2, PT, R0, 0x100, PT ;  /* 0x000001000000780c */ /* 0x000fe40003f46270 */
[----:B------:R-:W-:Y:S02]  /*0160*/  CS2R R180, SRZ ;  /* 0x0000000000b47805 */ /* 0x000fe4000001ff00 */
[----:B------:R-:W-:Y:S02]  /*0170*/  LEA.HI R5, R5, R0, RZ, 0x4 ;  /* 0x0000000005057211 */ /* 0x000fe400078f20ff */
[----:B------:R-:W-:-:S02]  /*0180*/  CS2R R182, SRZ ;  /* 0x0000000000b67805 */ /* 0x000fc4000001ff00 */
[----:B------:R-:W-:Y:S02]  /*0190*/  CS2R R192, SRZ ;  /* 0x0000000000c07805 */ /* 0x000fe4000001ff00 */
[----:B------:R-:W-:Y:S02]  /*01a0*/  CS2R R194, SRZ ;  /* 0x0000000000c27805 */ /* 0x000fe4000001ff00 */
[----:B------:R-:W-:Y:S02]  /*01b0*/  LOP3.LUT R13, R5, 0xfffffff0, RZ, 0xc0, !PT ;  /* 0xfffffff0050d7812 */ /* 0x000fe400078ec0ff */
[----:B------:R-:W-:Y:S02]  /*01c0*/  CS2R R164, SRZ ;  /* 0x0000000000a47805 */ /* 0x000fe4000001ff00 */
[----:B------:R-:W-:Y:S02]  /*01d0*/  SHF.R.S32.HI R9, RZ, 0x4, R5 ;  /* 0x00000004ff097819 */ /* 0x000fe40000011405 */
[----:B------:R-:W-:Y:S01]  /*01e0*/  CS2R R166, SRZ ;  /* 0x0000000000a67805 */ /* 0x000fe2000001ff00 */
[----:B------:R-:W-:Y:S01]  /*01f0*/  ULDC.64 UR10, c[0x0][0x250] ;  /* 0x00009400000a7ab9 */ /* 0x000fe20000000a00 */
[----:B------:R-:W-:Y:S01]  /*0200*/  IMAD.IADD R5, R0, 0x1, -R13 ;  /* 0x0000000100057824 */ /* 0x000fe200078e0a0d */
[----:B------:R-:W-:Y:S01]  /*0210*/  CS2R R12, SRZ ;  /* 0x00000000000c7805 */ /* 0x000fe2000001ff00 */
[----:B--2---:R-:W-:-:S04]  /*0220*/  IMAD.WIDE R2, R9, 0x8, R2 ;  /* 0x0000000809027825 */ /* 0x004fc800078e0202 */
[----:B---3--:R-:W-:Y:S01]  /*0230*/  IMAD.WIDE R6, R5, 0x8, R6 ;  /* 0x0000000805067825 */ /* 0x008fe200078e0206 */
[----:B------:R1:W2:Y:S04]  /*0240*/  @!P2 LDG.E.EL.64 R12, desc[UR6][R2.64] ;  /* 0x00000006020ca981 */ /* 0x0002a8000c2e1b00 */
[----:B------:R3:W2:Y:S01]  /*0250*/  @!P2 LDG.E.EL.64 R14, desc[UR6][R6.64] ;  /* 0x00000006060ea981 */ /* 0x0006a2000c2e1b00 */
[----:B----4-:R-:W-:Y:S01]  /*0260*/  SHF.R.S32.HI R27, RZ, 0x1b, R209 ;  /* 0x0000001bff1b7819 */ /* 0x010fe200000114d1 */
[----:B------:R-:W-:Y:S01]  /*0270*/  IMAD.SHL.U32 R209, R209, 0x10, RZ ;  /* 0x00000010d1d17824 */ /* 0x000fe200078e00ff */
[----:B0-----:R-:W-:Y:S01]  /*0280*/  UPRMT UR4, UR5, 0x654, UR4 ;  /* 0x0000065405047896 */ /* 0x001fe20008000004 */
[----:B-----5:R-:W-:Y:S01]  /*0290*/  IMAD.WIDE R16, R5, 0x8, R16 ;  /* 0x0000000805107825 */ /* 0x020fe200078e0210 */
[----:B------:R-:W-:-:S02]  /*02a0*/  SGXT R27, R27, 0x1 ;  /* 0x000000011b1b781a */ /* 0x000fc40000000200 */
[----:B-1----:R-:W-:Y:S01]  /*02b0*/  CS2R R2, SRZ ;  /* 0x0000000000027805 */ /* 0x002fe2000001ff00 */
[----:B------:R-:W-:-:S04]  /*02c0*/  IMAD.WIDE R18, R9, 0x8, R18 ;  /* 0x0000000809127825 */ /* 0x000fc800078e0212 */
[----:B------:R-:W-:Y:S01]  /*02d0*/  IMAD.SHL.U32 R0, R11, 0x10, RZ ;  /* 0x000000100b007824 */ /* 0x000fe200078e00ff */
[----:B------:R-:W4:Y:S01]  /*02e0*/  @!P2 LDG.E.EL.64 R2, desc[UR6][R16.64] ;  /* 0x000000061002a981 */ /* 0x000f22000c2e1b00 */
[C---:B------:R-:W-:Y:S01]  /*02f0*/  VIADD R86, R209.reuse, 0x1 ;  /* 0x00000001d1567836 */ /* 0x040fe20000000000 */
[----:B------:R-:W-:Y:S01]  /*0300*/  IADD3 R78, R209, 0x9, RZ ;  /* 0x00000009d14e7810 */ /* 0x000fe20007ffe0ff */
[----:B------:R-:W-:Y:S01]  /*0310*/  VIADD R85, R209, 0x2 ;  /* 0x00000002d1557836 */ /* 0x000fe20000000000 */
[----:B------:R-:W-:Y:S02]  /*0320*/  LOP3.LUT R0, R0, 0xff0, RZ, 0xc0, !PT ;  /* 0x00000ff000007812 */ /* 0x000fe400078ec0ff */
[----:B------:R-:W-:Y:S02]  /*0330*/  LEA.HI R8, R27, R86, RZ, 0x7 ;  /* 0x000000561b087211 */ /* 0x000fe400078f38ff */
[----:B------:R-:W-:Y:S02]  /*0340*/  LEA R205, R0, UR4, 0x1 ;  /* 0x0000000400cd7c11 */ /* 0x000fe4000f8e08ff */
[----:B---3--:R-:W-:Y:S01]  /*0350*/  LOP3.LUT R7, R8, 0xffffff80, RZ, 0xc0, !PT ;  /* 0xffffff8008077812 */ /* 0x008fe200078ec0ff */
[----:B------:R-:W-:Y:S01]  /*0360*/  VIADD R81, R209, 0x5 ;  /* 0x00000005d1517836 */ /* 0x000fe20000000000 */
[----:B------:R-:W-:Y:S01]  /*0370*/  LEA.HI R10, R27, R85, RZ, 0x7 ;  /* 0x000000551b0a7211 */ /* 0x000fe200078f38ff */
[----:B------:R-:W-:Y:S01]  /*0380*/  IMAD R205, R0, 0x8, R205 ;  /* 0x0000000800cd7824 */ /* 0x000fe200078e02cd */
[----:B------:R-:W-:Y:S01]  /*0390*/  IADD3 R83, R209, 0x3, RZ ;  /* 0x00000003d1537810 */ /* 0x000fe20007ffe0ff */
[----:B------:R-:W-:Y:S01]  /*03a0*/  IMAD.IADD R86, R86, 0x1, -R7 ;  /* 0x0000000156567824 */ /* 0x000fe200078e0a07 */
[----:B------:R-:W-:-:S02]  /*03b0*/  CS2R R6, SRZ ;  /* 0x0000000000067805 */ /* 0x000fc4000001ff00 */
[----:B------:R-:W-:Y:S01]  /*03c0*/  LOP3.LUT R0, R10, 0xffffff80, RZ, 0xc0, !PT ;  /* 0xffffff800a007812 */ /* 0x000fe200078ec0ff */
[----:B------:R-:W-:Y:S01]  /*03d0*/  VIADD R59, R209, 0x7 ;  /* 0x00000007d13b7836 */ /* 0x000fe20000000000 */
[----:B------:R-:W-:Y:S01]  /*03e0*/  LEA.HI R29, R27, R81, RZ, 0x7 ;  /* 0x000000511b1d7211 */ /* 0x000fe200078f38ff */
[----:B------:R-:W-:Y:S01]  /*03f0*/  VIADD R77, R209, 0x8 ;  /* 0x00000008d14d7836 */ /* 0x000fe20000000000 */
[----:B------:R-:W-:Y:S01]  /*0400*/  LEA.HI R26, R27, R83, RZ, 0x7 ;  /* 0x000000531b1a7211 */ /* 0x000fe200078f38ff */
[----:B------:R0:W3:Y:S01]  /*0410*/  @!P2 LDG.E.EL.64 R6, desc[UR6][R18.64] ;  /* 0x000000061206a981 */ /* 0x0000e2000c2e1b00 */
[----:B------:R-:W-:Y:S01]  /*0420*/  IMAD.IADD R85, R85, 0x1, -R0 ;  /* 0x0000000155557824 */ /* 0x000fe200078e0a00 */
[----:B------:R-:W-:Y:S02]  /*0430*/  LOP3.LUT R0, R29, 0xffffff80, RZ, 0xc0, !PT ;  /* 0xffffff801d007812 */ /* 0x000fe400078ec0ff */
[----:B------:R-:W-:-:S03]  /*0440*/  LEA.HI R31, R27, R59, RZ, 0x7 ;  /* 0x0000003b1b1f7211 */ /* 0x000fc600078f38ff */
[----:B------:R-:W-:Y:S01]  /*0450*/  IMAD.IADD R81, R81, 0x1, -R0 ;  /* 0x0000000151517824 */ /* 0x000fe200078e0a00 */
[----:B------:R-:W-:Y:S01]  /*0460*/  LOP3.LUT R0, R31, 0xffffff80, RZ, 0xc0, !PT ;  /* 0xffffff801f007812 */ /* 0x000fe200078ec0ff */
[----:B------:R-:W-:Y:S01]  /*0470*/  VIADD R56, R209, 0xd ;  /* 0x0000000dd1387836 */ /* 0x000fe20000000000 */
[----:B0-----:R-:W-:Y:S01]  /*0480*/  LEA.HI R18, R27, R77, RZ, 0x7 ;  /* 0x0000004d1b127211 */ /* 0x001fe200078f38ff */
[----:B------:R-:W-:Y:S01]  /*0490*/  VIADD R79, R209, 0xa ;  /* 0x0000000ad14f7836 */ /* 0x000fe20000000000 */
[----:B------:R-:W-:Y:S01]  /*04a0*/  LEA.HI R19, R27, R78, RZ, 0x7 ;  /* 0x0000004e1b137211 */ /* 0x000fe200078f38ff */
[----:B------:R-:W-:Y:S01]  /*04b0*/  IMAD.IADD R59, R59, 0x1, -R0 ;  /* 0x000000013b3b7824 */ /* 0x000fe200078e0a00 */
[----:B------:R-:W-:Y:S01]  /*04c0*/  LOP3.LUT R0, R18, 0xffffff80, RZ, 0xc0, !PT ;  /* 0xffffff8012007812 */ /* 0x000fe200078ec0ff */
[----:B------:R-:W-:Y:S01]  /*04d0*/  VIADD R80, R209, 0xb ;  /* 0x0000000bd1507836 */ /* 0x000fe20000000000 */
[C---:B------:R-:W-:Y:S02]  /*04e0*/  LEA.HI R35, R27.reuse, R56, RZ, 0x7 ;  /* 0x000000381b237211 */ /* 0x040fe400078f38ff */
[----:B------:R-:W-:-:S02]  /*04f0*/  LEA.HI R32, R27, R79, RZ, 0x7 ;  /* 0x0000004f1b207211 */ /* 0x000fc400078f38ff */
[----:B------:R-:W-:Y:S01]  /*0500*/  LOP3.LUT R21, R19, 0xffffff80, RZ, 0xc0, !PT ;  /* 0xffffff8013157812 */ /* 0x000fe200078ec0ff */
[----:B------:R-:W-:Y:S01]  /*0510*/  IMAD.IADD R77, R77, 0x1, -R0 ;  /* 0x000000014d4d7824 */ /* 0x000fe200078e0a00 */
[----:B------:R-:W-:Y:S01]  /*0520*/  LEA.HI R33, R27, R80, RZ, 0x7 ;  /* 0x000000501b217211 */ /* 0x000fe200078f38ff */
[----:B------:R-:W-:Y:S01]  /*0530*/  VIADD R50, R209, 0xc ;  /* 0x0000000cd1327836 */ /* 0x000fe20000000000 */
[----:B------:R-:W-:Y:S02]  /*0540*/  LOP3.LUT R23, R35, 0xffffff80, RZ, 0xc0, !PT ;  /* 0xffffff8023177812 */ /* 0x000fe400078ec0ff */
[----:B------:R-:W-:Y:S02]  /*0550*/  LOP3.LUT R0, R32, 0xffffff80, RZ, 0xc0, !PT ;  /* 0xffffff8020007812 */ /* 0x000fe400078ec0ff */
[----:B------:R-:W-:Y:S02]  /*0560*/  IADD3 R78, R78, -R21, RZ ;  /* 0x800000154e4e7210 */ /* 0x000fe40007ffe0ff */
[----:B------:R-:W-:-:S02]  /*0570*/  LOP3.LUT R21, R33, 0xffffff80, RZ, 0xc0, !PT ;  /* 0xffffff8021157812 */ /* 0x000fc400078ec0ff */
[----:B------:R-:W-:Y:S01]  /*0580*/  IADD3 R56, R56, -R23, RZ ;  /* 0x8000001738387210 */ /* 0x000fe20007ffe0ff */
[----:B------:R-:W-:Y:S01]  /*0590*/  IMAD.IADD R79, R79, 0x1, -R0 ;  /* 0x000000014f4f7824 */ /* 0x000fe200078e0a00 */
[C---:B------:R-:W-:Y:S01]  /*05a0*/  LEA.HI R34, R27.reuse, R50, RZ, 0x7 ;  /* 0x000000321b227211 */ /* 0x040fe200078f38ff */
[----:B------:R-:W-:Y:S01]  /*05b0*/  IMAD.IADD R80, R80, 0x1, -R21 ;  /* 0x0000000150507824 */ /* 0x000fe200078e0a15 */
[----:B------:R-:W-:Y:S02]  /*05c0*/  LEA.HI R0, R27, R209, RZ, 0x7 ;  /* 0x000000d11b007211 */ /* 0x000fe400078f38ff */
[----:B------:R-:W-:Y:S02]  /*05d0*/  LOP3.LUT R21, R34, 0xffffff80, RZ, 0xc0, !PT ;  /* 0xffffff8022157812 */ /* 0x000fe400078ec0ff */
[----:B------:R-:W-:Y:S01]  /*05e0*/  LOP3.LUT R20, R26, 0xffffff80, RZ, 0xc0, !PT ;  /* 0xffffff801a147812 */ /* 0x000fe200078ec0ff */
[----:B------:R-:W-:Y:S02]  /*05f0*/  IMAD.SHL.U32 R198, R0, 0x10, RZ ;  /* 0x0000001000c67824 */ /* 0x000fe400078e00ff */
[----:B------:R-:W-:Y:S01]  /*0600*/  IMAD.IADD R50, R50, 0x1, -R21 ;  /* 0x0000000132327824 */ /* 0x000fe200078e0a15 */
[----:B------:R-:W-:-:S02]  /*0610*/  IADD3 R83, R83, -R20, RZ ;  /* 0x8000001453537210 */ /* 0x000fc40007ffe0ff */
[----:B------:R-:W-:Y:S02]  /*0620*/  LOP3.LUT R198, R198, 0xfffff800, RZ, 0xc0, !PT ;  /* 0xfffff800c6c67812 */ /* 0x000fe400078ec0ff */
[----:B------:R-:W-:Y:S01]  /*0630*/  LOP3.LUT R20, R0, 0xffffff80, RZ, 0xc0, !PT ;  /* 0xffffff8000147812 */ /* 0x000fe200078ec0ff */
[----:B------:R-:W-:Y:S01]  /*0640*/  IMAD.SHL.U32 R196, R8, 0x10, RZ ;  /* 0x0000001008c47824 */ /* 0x000fe200078e00ff */
[----:B------:R-:W-:Y:S02]  /*0650*/  SHF.R.S32.HI R108, RZ, 0x1f, R198 ;  /* 0x0000001fff6c7819 */ /* 0x000fe400000114c6 */
[----:B------:R-:W-:Y:S01]  /*0660*/  IADD3 R20, R209, -R20, RZ ;  /* 0x80000014d1147210 */ /* 0x000fe20007ffe0ff */
[----:B------:R-:W-:Y:S01]  /*0670*/  VIADD R82, R209, 0x4 ;  /* 0x00000004d1527836 */ /* 0x000fe20000000000 */
[----:B------:R-:W-:Y:S02]  /*0680*/  LOP3.LUT R196, R196, 0xfffff800, RZ, 0xc0, !PT ;  /* 0xfffff800c4c47812 */ /* 0x000fe400078ec0ff */
[----:B------:R-:W-:-:S02]  /*0690*/  SHF.R.S32.HI R115, RZ, 0x1f, R20 ;  /* 0x0000001fff737819 */ /* 0x000fc40000011414 */
[----:B------:R-:W-:Y:S02]  /*06a0*/  SHF.R.S32.HI R95, RZ, 0x1f, R86 ;  /* 0x0000001fff5f7819 */ /* 0x000fe40000011456 */
[----:B------:R-:W-:Y:S01]  /*06b0*/  SHF.R.S32.HI R92, RZ, 0x1f, R196 ;  /* 0x0000001fff5c7819 */ /* 0x000fe200000114c4 */
[----:B------:R-:W-:Y:S01]  /*06c0*/  VIADD R48, R209, 0x6 ;  /* 0x00000006d1307836 */ /* 0x000fe20000000000 */
[----:B------:R-:W-:-:S04]  /*06d0*/  LEA.HI R28, R27, R82, RZ, 0x7 ;  /* 0x000000521b1c7211 */ /* 0x000fc800078f38ff */
[----:B------:R-:W-:Y:S02]  /*06e0*/  LOP3.LUT R17, R28, 0xffffff80, RZ, 0xc0, !PT ;  /* 0xffffff801c117812 */ /* 0x000fe400078ec0ff */
[----:B------:R-:W-:Y:S01]  /*06f0*/  LEA.HI R30, R27, R48, RZ, 0x7 ;  /* 0x000000301b1e7211 */ /* 0x000fe200078f38ff */
[----:B------:R-:W-:Y:S02]  /*0700*/  IMAD.SHL.U32 R96, R29, 0x10, RZ ;  /* 0x000000101d607824 */ /* 0x000fe400078e00ff */
[----:B------:R-:W-:Y:S01]  /*0710*/  IMAD.IADD R82, R82, 0x1, -R17 ;  /* 0x0000000152527824 */ /* 0x000fe200078e0a11 */
[C---:B------:R-:W-:Y:S01]  /*0720*/  LOP3.LUT R17, R30.reuse, 0xffffff80, RZ, 0xc0, !PT ;  /* 0xffffff801e117812 */ /* 0x040fe200078ec0ff */
[----:B------:R-:W-:Y:S01]  /*0730*/  IMAD.SHL.U32 R44, R30, 0x10, RZ ;  /* 0x000000101e2c7824 */ /* 0x000fe200078e00ff */
[----:B------:R-:W-:Y:S01]  /*0740*/  SHF.L.U32 R98, R28, 0x4, RZ ;  /* 0x000000041c627819 */ /* 0x000fe200000006ff */
[----:B------:R-:W-:Y:S02]  /*0750*/  IMAD.SHL.U32 R110, R26, 0x10, RZ ;  /* 0x000000101a6e7824 */ /* 0x000fe400078e00ff */
[----:B------:R-:W-:Y:S01]  /*0760*/  IMAD.SHL.U32 R156, R10, 0x10, RZ ;  /* 0x000000100a9c7824 */ /* 0x000fe200078e00ff */
[----:B------:R-:W-:Y:S01]  /*0770*/  LOP3.LUT R96, R96, 0xfffff800, RZ, 0xc0, !PT ;  /* 0xfffff80060607812 */ /* 0x000fe200078ec0ff */
[----:B------:R-:W-:Y:S01]  /*0780*/  IMAD.IADD R48, R48, 0x1, -R17 ;  /* 0x0000000130307824 */ /* 0x000fe200078e0a11 */
[----:B------:R-:W-:Y:S01]  /*0790*/  LOP3.LUT R44, R44, 0xfffff800, RZ, 0xc0, !PT ;  /* 0xfffff8002c2c7812 */ /* 0x000fe200078ec0ff */
[C---:B------:R-:W-:Y:S01]  /*07a0*/  VIADD R58, R209.reuse, 0xe ;  /* 0x0000000ed13a7836 */ /* 0x040fe20000000000 */
[----:B------:R-:W0:Y:S01]  /*07b0*/  LDC.64 R16, c[0x0][0x230] ;  /* 0x00008c00ff107b82 */ /* 0x000e220000000a00 */
[----:B------:R-:W-:Y:S01]  /*07c0*/  VIADD R84, R209, 0xf ;  /* 0x0000000fd1547836 */ /* 0x000fe20000000000 */
[----:B------:R-:W-:-:S02]  /*07d0*/  LOP3.LUT R98, R98, 0xfffff800, RZ, 0xc0, !PT ;  /* 0xfffff80062627812 */ /* 0x000fc400078ec0ff */
[----:B------:R-:W-:Y:S02]  /*07e0*/  LOP3.LUT R110, R110, 0xfffff800, RZ, 0xc0, !PT ;  /* 0xfffff8006e6e7812 */ /* 0x000fe400078ec0ff */
[----:B------:R-:W-:Y:S02]  /*07f0*/  LOP3.LUT R156, R156, 0xfffff800, RZ, 0xc0, !PT ;  /* 0xfffff8009c9c7812 */ /* 0x000fe400078ec0ff */
[----:B------:R-:W-:Y:S02]  /*0800*/  LEA.HI R24, R27, R84, RZ, 0x7 ;  /* 0x000000541b187211 */ /* 0x000fe400078f38ff */
[----:B------:R-:W-:Y:S02]  /*0810*/  SHF.R.S32.HI R230, RZ, 0x1f, R96 ;  /* 0x0000001fffe67819 */ /* 0x000fe40000011460 */
[----:B------:R-:W-:Y:S02]  /*0820*/  SHF.R.S32.HI R228, RZ, 0x1f, R44 ;  /* 0x0000001fffe47819 */ /* 0x000fe4000001142c */
[----:B------:R-:W-:-:S02]  /*0830*/  SHF.R.S32.HI R232, RZ, 0x1f, R98 ;  /* 0x0000001fffe87819 */ /* 0x000fc40000011462 */
[----:B------:R-:W-:Y:S02]  /*0840*/  SHF.R.S32.HI R234, RZ, 0x1f, R110 ;  /* 0x0000001fffea7819 */ /* 0x000fe4000001146e */
[----:B------:R-:W-:Y:S02]  /*0850*/  SHF.R.S32.HI R236, RZ, 0x1f, R156 ;  /* 0x0000001fffec7819 */ /* 0x000fe4000001149c */
[----:B------:R-:W-:Y:S02]  /*0860*/  SHF.R.S32.HI R111, RZ, 0x1f, R82 ;  /* 0x0000001fff6f7819 */ /* 0x000fe40000011452 */
[----:B------:R-:W-:Y:S01]  /*0870*/  SHF.R.S32.HI R97, RZ, 0x1f, R81 ;  /* 0x0000001fff617819 */ /* 0x000fe20000011451 */
[----:B------:R-:W-:Y:S01]  /*0880*/  IMAD.SHL.U32 R30, R31, 0x10, RZ ;  /* 0x000000101f1e7824 */ /* 0x000fe200078e00ff */
[----:B------:R-:W-:Y:S02]  /*0890*/  SHF.R.S32.HI R133, RZ, 0x1f, R83 ;  /* 0x0000001fff857819 */ /* 0x000fe40000011453 */
[----:B------:R-:W-:-:S02]  /*08a0*/  SHF.R.S32.HI R89, RZ, 0x1f, R48 ;  /* 0x0000001fff597819 */ /* 0x000fc40000011430 */
[----:B------:R-:W-:Y:S02]  /*08b0*/  SHF.R.S32.HI R145, RZ, 0x1f, R85 ;  /* 0x0000001fff917819 */ /* 0x000fe40000011455 */
[----:B------:R-:W-:Y:S02]  /*08c0*/  LOP3.LUT R30, R30, 0xfffff800, RZ, 0xc0, !PT ;  /* 0xfffff8001e1e7812 */ /* 0x000fe400078ec0ff */
[----:B------:R-:W-:Y:S02]  /*08d0*/  SHF.R.S32.HI R88, RZ, 0x1f, R59 ;  /* 0x0000001fff587819 */ /* 0x000fe4000001143b */
[----:B------:R-:W-:Y:S01]  /*08e0*/  SHF.R.S32.HI R226, RZ, 0x1f, R30 ;  /* 0x0000001fffe27819 */ /* 0x000fe2000001141e */
[----:B0-----:R-:W-:-:S04]  /*08f0*/  IMAD.WIDE R16, R5, 0x4, R16 ;  /* 0x0000000405107825 */ /* 0x001fc800078e0210 */
[----:B------:R-:W-:-:S06]  /*0900*/  IMAD.MOV.U32 R5, RZ, RZ, RZ ;  /* 0x000000ffff057224 */ /* 0x000fcc00078e00ff */
[----:B------:R0:W5:Y:S01]  /*0910*/  @!P2 LDG.E.EL R5, desc[UR6][R16.64] ;  /* 0x000000061005a981 */ /* 0x000162000c2e1900 */
[----:B------:R-:W-:Y:S01]  /*0920*/  IMAD.SHL.U32 R220, R32, 0x10, RZ ;  /* 0x0000001020dc7824 */ /* 0x000fe200078e00ff */
[----:B------:R-:W-:Y:S01]  /*0930*/  SHF.L.U32 R152, R34, 0x4, RZ ;  /* 0x0000000422987819 */ /* 0x000fe200000006ff */
[----:B------:R-:W-:Y:S02]  /*0940*/  IMAD.SHL.U32 R74, R18, 0x10, RZ ;  /* 0x00000010124a7824 */ /* 0x000fe400078e00ff */
[----:B------:R-:W-:Y:S01]  /*0950*/  IMAD.SHL.U32 R154, R33, 0x10, RZ ;  /* 0x00000010219a7824 */ /* 0x000fe200078e00ff */
[----:B------:R-:W-:Y:S02]  /*0960*/  LOP3.LUT R220, R220, 0xfffff800, RZ, 0xc0, !PT ;  /* 0xfffff800dcdc7812 */ /* 0x000fe400078ec0ff */
[----:B------:R-:W-:Y:S02]  /*0970*/  LOP3.LUT R74, R74, 0xfffff800, RZ, 0xc0, !PT ;  /* 0xfffff8004a4a7812 */ /* 0x000fe400078ec0ff */
[----:B------:R-:W-:-:S02]  /*0980*/  LOP3.LUT R152, R152, 0xfffff800, RZ, 0xc0, !PT ;  /* 0xfffff80098987812 */ /* 0x000fc400078ec0ff */
[----:B------:R-:W-:Y:S02]  /*0990*/  LOP3.LUT R154, R154, 0xfffff800, RZ, 0xc0, !PT ;  /* 0xfffff8009a9a7812 */ /* 0x000fe400078ec0ff */
[----:B------:R-:W-:Y:S02]  /*09a0*/  SHF.R.S32.HI R140, RZ, 0x1f, R220 ;  /* 0x0000001fff8c7819 */ /* 0x000fe400000114dc */
[----:B------:R-:W-:Y:S02]  /*09b0*/  SHF.R.S32.HI R224, RZ, 0x1f, R74 ;  /* 0x0000001fffe07819 */ /* 0x000fe4000001144a */
[----:B------:R-:W-:Y:S02]  /*09c0*/  SHF.R.S32.HI R124, RZ, 0x1f, R152 ;  /* 0x0000001fff7c7819 */ /* 0x000fe40000011498 */
[----:B------:R-:W-:Y:S02]  /*09d0*/  SHF.R.S32.HI R126, RZ, 0x1f, R154 ;  /* 0x0000001fff7e7819 */ /* 0x000fe4000001149a */
[----:B------:R-:W-:-:S02]  /*09e0*/  SHF.R.S32.HI R141, RZ, 0x1f, R78 ;  /* 0x0000001fff8d7819 */ /* 0x000fc4000001144e */
[----:B--2---:R-:W-:-:S04]  /*09f0*/  SHF.R.U32.HI R25, RZ, 0x1d, R13 ;  /* 0x0000001dff197819 */ /* 0x004fc8000001160d */
[----:B------:R-:W-:Y:S02]  /*0a00*/  LOP3.LUT R25, R25, 0x4, RZ, 0xc0, !PT ;  /* 0x0000000419197812 */ /* 0x000fe400078ec0ff */
[----:B------:R-:W-:Y:S02]  /*0a10*/  SHF.R.U32.HI R49, RZ, 0x1d, R15 ;  /* 0x0000001dff317819 */ /* 0x000fe4000001160f */
[----:B------:R-:W-:Y:S02]  /*0a20*/  IADD3 R23, P0, R12, R25, RZ ;  /* 0x000000190c177210 */ /* 0x000fe40007f1e0ff */
[----:B------:R-:W-:-:S03]  /*0a30*/  LOP3.LUT R49, R49, 0x4, RZ, 0xc0, !PT ;  /* 0x0000000431317812 */ /* 0x000fc600078ec0ff */
[----:B------:R-:W-:Y:S01]  /*0a40*/  IMAD.X R12, RZ, RZ, R13, P0 ;  /* 0x000000ffff0c7224 */ /* 0x000fe200000e060d */
[----:B------:R-:W-:-:S04]  /*0a50*/  IADD3 R49, P1, R14, R49, RZ ;  /* 0x000000310e317210 */ /* 0x000fc80007f3e0ff */
[C---:B------:R-:W-:Y:S01]  /*0a60*/  SHF.L.U64.HI R21, R23.reuse, 0x9, R12 ;  /* 0x0000000917157819 */ /* 0x040fe2000001020c */
[----:B------:R-:W-:Y:S02]  /*0a70*/  IMAD.X R22, RZ, RZ, R15, P1 ;  /* 0x000000ffff167224 */ /* 0x000fe400008e060f */
[----:B------:R-:W-:-:S03]  /*0a80*/  IMAD.SHL.U32 R23, R23, 0x200, RZ ;  /* 0x0000020017177824 */ /* 0x000fc600078e00ff */
[C---:B------:R-:W-:Y:S01]  /*0a90*/  SHF.L.U64.HI R22, R49.reuse, 0x7, R22 ;  /* 0x0000000731167819 */ /* 0x040fe20000010216 */
[----:B------:R-:W-:Y:S01]  /*0aa0*/  IMAD.SHL.U32 R49, R49, 0x80, RZ ;  /* 0x0000008031317824 */ /* 0x000fe200078e00ff */
[----:B------:R-:W-:-:S04]  /*0ab0*/  IADD3 R186, P1, R198, R23, RZ ;  /* 0x00000017c6ba7210 */ /* 0x000fc80007f3e0ff */
[----:B------:R-:W-:Y:S01]  /*0ac0*/  IADD3 R239, P0, R20, R49, RZ ;  /* 0x0000003114ef7210 */ /* 0x000fe20007f1e0ff */
[----:B------:R-:W-:Y:S01]  /*0ad0*/  IMAD.X R187, R108, 0x1, R21, P1 ;  /* 0x000000016cbb7824 */ /* 0x000fe200008e0615 */
[----:B------:R-:W-:Y:S02]  /*0ae0*/  IADD3 R237, P1, R86, R49, RZ ;  /* 0x0000003156ed7210 */ /* 0x000fe40007f3e0ff */
[----:B------:R-:W-:Y:S01]  /*0af0*/  IADD3 R184, P3, R196, R23, RZ ;  /* 0x00000017c4b87210 */ /* 0x000fe20007f7e0ff */
[--C-:B------:R-:W-:Y:S01]  /*0b00*/  IMAD.X R240, R115, 0x1, R22.reuse, P0 ;  /* 0x0000000173f07824 */ /* 0x100fe200000e0616 */
[----:B------:R-:W-:Y:S01]  /*0b10*/  IADD3 R138, P0, R186, R239, RZ ;  /* 0x000000efba8a7210 */ /* 0x000fe20007f1e0ff */
[----:B------:R-:W-:Y:S01]  /*0b20*/  IMAD.X R238, R95, 0x1, R22, P1 ;  /* 0x000000015fee7824 */ /* 0x000fe200008e0616 */
[----:B------:R-:W-:Y:S02]  /*0b30*/  IADD3.X R185, R92, R21, RZ, P3, !PT ;  /* 0x000000155cb97210 */ /* 0x000fe40001ffe4ff */
[----:B------:R-:W-:Y:S01]  /*0b40*/  IADD3 R136, P1, R184, R237, RZ ;  /* 0x000000edb8887210 */ /* 0x000fe20007f3e0ff */
[----:B------:R-:W-:-:S03]  /*0b50*/  IMAD.X R139, R187, 0x1, R240, P0 ;  /* 0x00000001bb8b7824 */ /* 0x000fc600000e06f0 */
[----:B------:R-:W-:Y:S02]  /*0b60*/  IADD3.X R137, R185, R238, RZ, P1, !PT ;  /* 0x000000eeb9897210 */ /* 0x000fe40000ffe4ff */
[----:B------:R-:W-:Y:S02]  /*0b70*/  SHF.L.U64.HI R139, R138, 0x2, R139 ;  /* 0x000000028a8b7819 */ /* 0x000fe4000001028b */
[C---:B------:R-:W-:Y:S01]  /*0b80*/  SHF.L.U64.HI R137, R136.reuse, 0x2, R137 ;  /* 0x0000000288897819 */ /* 0x040fe20000010289 */
[----:B------:R-:W-:Y:S02]  /*0b90*/  IMAD.SHL.U32 R136, R136, 0x4, RZ ;  /* 0x0000000488887824 */ /* 0x000fe400078e00ff */
[----:B------:R-:W-:-:S03]  /*0ba0*/  IMAD.SHL.U32 R138, R138, 0x4, RZ ;  /* 0x000000048a8a7824 */ /* 0x000fc600078e00ff */
[----:B------:R-:W-:Y:S02]  /*0bb0*/  IADD3 R14, P1, R136, UR8, RZ ;  /* 0x00000008880e7c10 */ /* 0x000fe4000ff3e0ff */
[----:B------:R-:W-:Y:S02]  /*0bc0*/  IADD3 R12, P0, R138, UR8, RZ ;  /* 0x000000088a0c7c10 */ /* 0x000fe4000ff1e0ff */
[----:B------:R-:W-:Y:S02]  /*0bd0*/  LEA.HI R25, R27, R58, RZ, 0x7 ;  /* 0x0000003a1b197211 */ /* 0x000fe400078f38ff */
[----:B------:R-:W-:Y:S02]  /*0be0*/  IADD3 R99, P4, R96, R23, RZ ;  /* 0x0000001760637210 */ /* 0x000fe40007f9e0ff */
[----:B------:R-:W-:Y:S02]  /*0bf0*/  IADD3 R87, P5, R44, R23, RZ ;  /* 0x000000172c577210 */ /* 0x000fe40007fbe0ff */
[----:B------:R-:W-:-:S02]  /*0c00*/  IADD3.X R27, R137, UR9, RZ, P1, !PT ;  /* 0x00000009891b7c10 */ /* 0x000fc40008ffe4ff */
[----:B------:R-:W-:Y:S02]  /*0c10*/  IADD3 R132, P3, R98, R23, RZ ;  /* 0x0000001762847210 */ /* 0x000fe40007f7e0ff */
[----:B------:R-:W-:Y:S02]  /*0c20*/  IADD3.X R37, R139, UR9, RZ, P0, !PT ;  /* 0x000000098b257c10 */ /* 0x000fe400087fe4ff */
[----:B------:R-:W-:Y:S02]  /*0c30*/  IADD3 R135, P1, R110, R23, RZ ;  /* 0x000000176e877210 */ /* 0x000fe40007f3e0ff */
[----:B------:R-:W-:Y:S01]  /*0c40*/  IADD3 R147, P0, R156, R23, RZ ;  /* 0x000000179c937210 */ /* 0x000fe20007f1e0ff */
[--C-:B------:R-:W-:Y:S01]  /*0c50*/  IMAD.X R94, R230, 0x1, R21.reuse, P4 ;  /* 0x00000001e65e7824 */ /* 0x100fe200020e0615 */
[----:B------:R-:W-:Y:S01]  /*0c60*/  IADD3.X R134, R234, R21, RZ, P1, !PT ;  /* 0x00000015ea867210 */ /* 0x000fe20000ffe4ff */
[--C-:B------:R-:W-:Y:S01]  /*0c70*/  IMAD.X R76, R228, 0x1, R21.reuse, P5 ;  /* 0x00000001e44c7824 */ /* 0x100fe200028e0615 */
[----:B------:R-:W-:Y:S01]  /*0c80*/  IADD3 R119, P4, R82, R49, RZ ;  /* 0x0000003152777210 */ /* 0x000fe20007f9e0ff */
[--C-:B------:R-:W-:Y:S01]  /*0c90*/  IMAD.X R93, R232, 0x1, R21.reuse, P3 ;  /* 0x00000001e85d7824 */ /* 0x100fe200018e0615 */
[----:B------:R-:W-:Y:S01]  /*0ca0*/  IADD3 R116, P5, R81, R49, RZ ;  /* 0x0000003151747210 */ /* 0x000fe20007fbe0ff */
[----:B------:R-:W-:Y:S01]  /*0cb0*/  IMAD.X R158, R236, 0x1, R21, P0 ;  /* 0x00000001ec9e7824 */ /* 0x000fe200000e0615 */
[----:B------:R-:W-:-:S02]  /*0cc0*/  IADD3 R148, P1, R83, R49, RZ ;  /* 0x0000003153947210 */ /* 0x000fc40007f3e0ff */
[----:B------:R-:W-:Y:S02]  /*0cd0*/  IADD3 R106, P3, R48, R49, RZ ;  /* 0x00000031306a7210 */ /* 0x000fe40007f7e0ff */
[----:B------:R-:W-:Y:S01]  /*0ce0*/  IADD3 R150, P0, R85, R49, RZ ;  /* 0x0000003155967210 */ /* 0x000fe20007f1e0ff */
[--C-:B------:R-:W-:Y:S01]  /*0cf0*/  IMAD.X R118, R111, 0x1, R22.reuse, P4 ;  /* 0x000000016f767824 */ /* 0x100fe200020e0616 */
[----:B------:R-:W-:Y:S01]  /*0d00*/  IADD3 R128, P4, R135, R148, RZ ;  /* 0x0000009487807210 */ /* 0x000fe20007f9e0ff */
[--C-:B------:R-:W-:Y:S01]  /*0d10*/  IMAD.X R117, R97, 0x1, R22.reuse, P5 ;  /* 0x0000000161757824 */ /* 0x100fe200028e0616 */
[----:B------:R-:W-:Y:S01]  /*0d20*/  IADD3 R123, P5, R132, R119, RZ ;  /* 0x00000077847b7210 */ /* 0x000fe20007fbe0ff */
[--C-:B------:R-:W-:Y:S01]  /*0d30*/  IMAD.X R149, R133, 0x1, R22.reuse, P1 ;  /* 0x0000000185957824 */ /* 0x100fe200008e0616 */
[----:B------:R-:W-:Y:S01]  /*0d40*/  IADD3.X R151, R145, R22, RZ, P0, !PT ;  /* 0x0000001691977210 */ /* 0x000fe200007fe4ff */
[----:B------:R-:W-:Y:S01]  /*0d50*/  IMAD.X R107, R89, 0x1, R22, P3 ;  /* 0x00000001596b7824 */ /* 0x000fe200018e0616 */
[----:B------:R-:W-:-:S02]  /*0d60*/  IADD3 R130, P1, R147, R150, RZ ;  /* 0x0000009693827210 */ /* 0x000fc40007f3e0ff */
[----:B------:R-:W-:Y:S02]  /*0d70*/  IADD3 R120, P3, R99, R116, RZ ;  /* 0x0000007463787210 */ /* 0x000fe40007f7e0ff */
[----:B------:R-:W-:Y:S02]  /*0d80*/  LOP3.LUT R13, R25, 0xffffff80, RZ, 0xc0, !PT ;  /* 0xffffff80190d7812 */ /* 0x000fe400078ec0ff */
[----:B------:R-:W-:Y:S01]  /*0d90*/  IADD3 R104, P0, R59, R49, RZ ;  /* 0x000000313b687210 */ /* 0x000fe20007f1e0ff */
[----:B------:R-:W-:Y:S01]  /*0da0*/  IMAD.X R129, R134, 0x1, R149, P4 ;  /* 0x0000000186817824 */ /* 0x000fe200020e0695 */
[----:B------:R-:W-:Y:S01]  /*0db0*/  LOP3.LUT R15, R24, 0xffffff80, RZ, 0xc0, !PT ;  /* 0xffffff80180f7812 */ /* 0x000fe200078ec0ff */
[----:B------:R-:W-:Y:S01]  /*0dc0*/  IMAD.X R122, R93, 0x1, R118, P5 ;  /* 0x000000015d7a7824 */ /* 0x000fe200028e0676 */
[----:B------:R-:W-:Y:S01]  /*0dd0*/  IADD3 R75, P6, R30, R23, RZ ;  /* 0x000000171e4b7210 */ /* 0x000fe20007fde0ff */
[----:B------:R-:W-:Y:S01]  /*0de0*/  IMAD.X R121, R94, 0x1, R117, P3 ;  /* 0x000000015e797824 */ /* 0x000fe200018e0675 */
[----:B------:R-:W-:Y:S01]  /*0df0*/  IADD3.X R131, R158, R151, RZ, P1, !PT ;  /* 0x000000979e837210 */ /* 0x000fe20000ffe4ff */
[----:B------:R-:W-:Y:S01]  /*0e00*/  IMAD.IADD R58, R58, 0x1, -R13 ;  /* 0x000000013a3a7824 */ /* 0x000fe200078e0a0d */
[----:B------:R-:W-:Y:S01]  /*0e10*/  IADD3 R84, R84, -R15, RZ ;  /* 0x8000000f54547210 */ /* 0x000fe20007ffe0ff */
[----:B------:R-:W-:Y:S01]  /*0e20*/  IMAD.X R105, R88, 0x1, R22, P0 ;  /* 0x0000000158697824 */ /* 0x000fe200000e0616 */
[----:B------:R-:W-:Y:S01]  /*0e30*/  IADD3 R102, P1, R87, R106, RZ ;  /* 0x0000006a57667210 */ /* 0x000fe20007f3e0ff */
[----:B------:R-:W-:Y:S01]  /*0e40*/  IMAD.MOV.U32 R13, RZ, RZ, R37 ;  /* 0x000000ffff0d7224 */ /* 0x000fe200078e0025 */
[----:B------:R-:W-:Y:S01]  /*0e50*/  IADD3 R100, P0, R75, R104, RZ ;  /* 0x000000684b647210 */ /* 0x000fe20007f1e0ff */
[----:B------:R-:W-:Y:S01]  /*0e60*/  IMAD.MOV.U32 R15, RZ, RZ, R27 ;  /* 0x000000ffff0f7224 */ /* 0x000fe200078e001b */
[----:B------:R-:W-:Y:S01]  /*0e70*/  SHF.L.U64.HI R131, R130, 0x2, R131 ;  /* 0x0000000282837819 */ /* 0x000fe20000010283 */
[----:B------:R-:W-:Y:S01]  /*0e80*/  IMAD.X R28, R226, 0x1, R21, P6 ;  /* 0x00000001e21c7824 */ /* 0x000fe200030e0615 */
[----:B------:R-:W-:Y:S01]  /*0e90*/  SHF.L.U64.HI R129, R128, 0x2, R129 ;  /* 0x0000000280817819 */ /* 0x000fe20000010281 */
[----:B------:R-:W-:Y:S01]  /*0ea0*/  IMAD.SHL.U32 R130, R130, 0x4, RZ ;  /* 0x0000000482827824 */ /* 0x000fe200078e00ff */
[C---:B------:R-:W-:Y:S01]  /*0eb0*/  SHF.L.U64.HI R122, R123.reuse, 0x2, R122 ;  /* 0x000000027b7a7819 */ /* 0x040fe2000001027a */
[----:B------:R-:W-:Y:S01]  /*0ec0*/  IMAD.SHL.U32 R123, R123, 0x4, RZ ;  /* 0x000000047b7b7824 */ /* 0x000fe200078e00ff */
[----:B------:R-:W-:-:S02]  /*0ed0*/  SHF.L.U32 R128, R128, 0x2, RZ ;  /* 0x0000000280807819 */ /* 0x000fc400000006ff */
[C---:B------:R-:W-:Y:S02]  /*0ee0*/  SHF.L.U64.HI R121, R120.reuse, 0x2, R121 ;  /* 0x0000000278797819 */ /* 0x040fe40000010279 */
[----:B------:R-:W-:Y:S01]  /*0ef0*/  SHF.L.U32 R120, R120, 0x2, RZ ;  /* 0x0000000278787819 */ /* 0x000fe200000006ff */
[----:B------:R1:W-:Y:S01]  /*0f00*/  STS.128 [R205], R12 ;  /* 0x0000000ccd007388 */ /* 0x0003e20000000c00 */
[----:B------:R-:W-:Y:S02]  /*0f10*/  IMAD.X R103, R76, 0x1, R107, P1 ;  /* 0x000000014c677824 */ /* 0x000fe400008e066b */
[----:B------:R-:W-:Y:S01]  /*0f20*/  IMAD.X R101, R28, 0x1, R105, P0 ;  /* 0x000000011c657824 */ /* 0x000fe200000e0669 */
[----:B0-----:R-:W-:Y:S02]  /*0f30*/  IADD3 R16, P3, R123, UR8, RZ ;  /* 0x000000087b107c10 */ /* 0x001fe4000ff7e0ff */
[----:B------:R-:W-:Y:S02]  /*0f40*/  IADD3 R10, P4, R120, UR8, RZ ;  /* 0x00000008780a7c10 */ /* 0x000fe4000ff9e0ff */
[C---:B------:R-:W-:Y:S01]  /*0f50*/  SHF.L.U64.HI R101, R100.reuse, 0x2, R101 ;  /* 0x0000000264657819 */ /* 0x040fe20000010265 */
[----:B------:R-:W-:Y:S01]  /*0f60*/  IMAD.SHL.U32 R100, R100, 0x4, RZ ;  /* 0x0000000464647824 */ /* 0x000fe200078e00ff */
[----:B------:R-:W-:-:S02]  /*0f70*/  IADD3.X R31, R122, UR9, RZ, P3, !PT ;  /* 0x000000097a1f7c10 */ /* 0x000fc40009ffe4ff */
[----:B-1----:R-:W-:Y:S02]  /*0f80*/  IADD3 R12, P0, R130, UR8, RZ ;  /* 0x00000008820c7c10 */ /* 0x002fe4000ff1e0ff */
[----:B------:R-:W-:Y:S02]  /*0f90*/  IADD3 R14, P1, R128, UR8, RZ ;  /* 0x00000008800e7c10 */ /* 0x000fe4000ff3e0ff */
[----:B------:R-:W-:Y:S02]  /*0fa0*/  IADD3.X R13, R131, UR9, RZ, P0, !PT ;  /* 0x00000009830d7c10 */ /* 0x000fe400087fe4ff */
[----:B------:R-:W-:Y:S02]  /*0fb0*/  IADD3.X R15, R129, UR9, RZ, P1, !PT ;  /* 0x00000009810f7c10 */ /* 0x000fe40008ffe4ff */
[----:B------:R-:W-:Y:S02]  /*0fc0*/  IADD3.X R29, R121, UR9, RZ, P4, !PT ;  /* 0x00000009791d7c10 */ /* 0x000fe4000a7fe4ff */
[C---:B------:R-:W-:Y:S01]  /*0fd0*/  SHF.L.U64.HI R103, R102.reuse, 0x2, R103 ;  /* 0x0000000266677819 */ /* 0x040fe20000010267 */
[----:B------:R-:W-:Y:S01]  /*0fe0*/  IMAD.SHL.U32 R102, R102, 0x4, RZ ;  /* 0x0000000466667824 */ /* 0x000fe200078e00ff */
[----:B------:R0:W-:Y:S01]  /*0ff0*/  STS.128 [R205+0x10], R12 ;  /* 0x0000100ccd007388 */ /* 0x0001e20000000c00 */
[----:B------:R-:W-:-:S03]  /*1000*/  IADD3 R0, P0, R100, UR8, RZ ;  /* 0x0000000864007c10 */ /* 0x000fc6000ff1e0ff */
[----:B------:R-:W-:Y:S02]  /*1010*/  IADD3 R8, P5, R102, UR8, RZ ;  /* 0x0000000866087c10 */ /* 0x000fe4000ffbe0ff */
[----:B------:R-:W-:Y:S02]  /*1020*/  IADD3.X R17, R101, UR9, RZ, P0, !PT ;  /* 0x0000000965117c10 */ /* 0x000fe400087fe4ff */
[----:B------:R-:W-:Y:S01]  /*1030*/  IADD3.X R27, R103, UR9, RZ, P5, !PT ;  /* 0x00000009671b7c10 */ /* 0x000fe2000affe4ff */
[----:B0-----:R-:W-:Y:S01]  /*1040*/  IMAD.MOV.U32 R12, RZ, RZ, R16 ;  /* 0x000000ffff0c7224 */ /* 0x001fe200078e0010 */
[----:B------:R-:W-:Y:S01]  /*1050*/  MOV R14, R10 ;  /* 0x0000000a000e7202 */ /* 0x000fe20000000f00 */
[----:B------:R-:W-:Y:S02]  /*1060*/  IMAD.MOV.U32 R13, RZ, RZ, R31 ;  /* 0x000000ffff0d7224 */ /* 0x000fe400078e001f */
[----:B------:R-:W-:-:S05]  /*1070*/  IMAD.MOV.U32 R15, RZ, RZ, R29 ;  /* 0x000000ffff0f7224 */ /* 0x000fca00078e001d */
[----:B------:R0:W-:Y:S01]  /*1080*/  STS.128 [R205+0x20], R12 ;  /* 0x0000200ccd007388 */ /* 0x0001e20000000c00 */
[----:B------:R-:W-:Y:S02]  /*1090*/  IADD3 R67, P3, R220, R23, RZ ;  /* 0x00000017dc437210 */ /* 0x000fe40007f7e0ff */
[----:B------:R-:W-:Y:S01]  /*10a0*/  IADD3 R63, P5, R152, R23, RZ ;  /* 0x00000017983f7210 */ /* 0x000fe20007fbe0ff */
[----:B0-----:R-:W-:Y:S02]  /*10b0*/  IMAD.MOV.U32 R14, RZ, RZ, R0 ;  /* 0x000000ffff0e7224 */ /* 0x001fe400078e0000 */
[----:B------:R-:W-:Y:S01]  /*10c0*/  IMAD.SHL.U32 R0, R19, 0x10, RZ ;  /* 0x0000001013007824 */ /* 0x000fe200078e00ff */
[----:B------:R-:W-:Y:S01]  /*10d0*/  MOV R15, R17 ;  /* 0x00000011000f7202 */ /* 0x000fe20000000f00 */
[----:B------:R-:W-:Y:S02]  /*10e0*/  IMAD.MOV.U32 R12, RZ, RZ, R8 ;  /* 0x000000ffff0c7224 */ /* 0x000fe400078e0008 */
[----:B------:R-:W-:Y:S01]  /*10f0*/  IMAD.MOV.U32 R13, RZ, RZ, R27 ;  /* 0x000000ffff0d7224 */ /* 0x000fe200078e001b */
[----:B------:R-:W-:-:S04]  /*1100*/  LOP3.LUT R0, R0, 0xfffff800, RZ, 0xc0, !PT ;  /* 0xfffff80000007812 */ /* 0x000fc800078ec0ff */
[----:B------:R-:W-:Y:S01]  /*1110*/  SHF.R.S32.HI R222, RZ, 0x1f, R0 ;  /* 0x0000001fffde7819 */ /* 0x000fe20000011400 */
[----:B------:R0:W-:Y:S01]  /*1120*/  STS.128 [R205+0x30], R12 ;  /* 0x0000300ccd007388 */ /* 0x0001e20000000c00 */
[----:B------:R-:W-:Y:S02]  /*1130*/  IADD3 R29, P1, R0, R23, RZ ;  /* 0x00000017001d7210 */ /* 0x000fe40007f3e0ff */
[----:B------:R-:W-:Y:S01]  /*1140*/  IADD3 R73, P4, R154, R23, RZ ;  /* 0x000000179a497210 */ /* 0x000fe20007f9e0ff */
[--C-:B------:R-:W-:Y:S02]  /*1150*/  IMAD.X R66, R140, 0x1, R21.reuse, P3 ;  /* 0x000000018c427824 */ /* 0x100fe400018e0615 */
[--C-:B------:R-:W-:Y:S01]  /*1160*/  IMAD.X R72, R222, 0x1, R21.reuse, P1 ;  /* 0x00000001de487824 */ /* 0x100fe200008e0615 */
[----:B------:R-:W-:Y:S01]  /*1170*/  IADD3 R90, P1, R78, R49, RZ ;  /* 0x000000314e5a7210 */ /* 0x000fe20007f3e0ff */
[----:B------:R-:W-:Y:S01]  /*1180*/  IMAD.X R55, R124, 0x1, R21, P5 ;  /* 0x000000017c377824 */ /* 0x000fe200028e0615 */
[----:B------:R-:W-:Y:S01]  /*1190*/  SHF.R.S32.HI R113, RZ, 0x1f, R50 ;  /* 0x0000001fff717819 */ /* 0x000fe20000011432 */
[----:B------:R-:W-:Y:S01]  /*11a0*/  IMAD.SHL.U32 R146, R35, 0x10, RZ ;  /* 0x0000001023927824 */ /* 0x000fe200078e00ff */
[----:B------:R-:W-:-:S02]  /*11b0*/  IADD3 R32, P3, R50, R49, RZ ;  /* 0x0000003132207210 */ /* 0x000fc40007f7e0ff */
[----:B0-----:R-:W-:Y:S02]  /*11c0*/  IADD3 R12, P0, R74, R23, RZ ;  /* 0x000000174a0c7210 */ /* 0x001fe40007f1e0ff */
[----:B------:R-:W-:Y:S02]  /*11d0*/  SHF.R.S32.HI R143, RZ, 0x1f, R77 ;  /* 0x0000001fff8f7819 */ /* 0x000fe4000001144d */
[----:B------:R-:W-:Y:S01]  /*11e0*/  SHF.R.S32.HI R125, RZ, 0x1f, R80 ;  /* 0x0000001fff7d7819 */ /* 0x000fe20000011450 */
[----:B------:R-:W-:Y:S01]  /*11f0*/  IMAD.X R31, R224, 0x1, R21, P0 ;  /* 0x00000001e01f7824 */ /* 0x000fe200000e0615 */
[----:B------:R-:W-:Y:S02]  /*1200*/  IADD3.X R65, R126, R21, RZ, P4, !PT ;  /* 0x000000157e417210 */ /* 0x000fe400027fe4ff */
[----:B------:R-:W-:Y:S02]  /*1210*/  IADD3 R91, P0, R77, R49, RZ ;  /* 0x000000314d5b7210 */ /* 0x000fe40007f1e0ff */
[----:B------:R-:W-:-:S02]  /*1220*/  IADD3 R34, P5, R80, R49, RZ ;  /* 0x0000003150227210 */ /* 0x000fc40007fbe0ff */
[----:B------:R-:W-:Y:S02]  /*1230*/  SHF.R.S32.HI R127, RZ, 0x1f, R79 ;  /* 0x0000001fff7f7819 */ /* 0x000fe4000001144f */
[----:B------:R-:W-:Y:S01]  /*1240*/  IADD3 R52, P4, R79, R49, RZ ;  /* 0x000000314f347210 */ /* 0x000fe20007f9e0ff */
[--C-:B------:R-:W-:Y:S01]  /*1250*/  IMAD.X R45, R141, 0x1, R22.reuse, P1 ;  /* 0x000000018d2d7824 */ /* 0x100fe200008e0616 */
[----:B------:R-:W-:Y:S01]  /*1260*/  IADD3 R71, P1, R12, R91, RZ ;  /* 0x0000005b0c477210 */ /* 0x000fe20007f3e0ff */
[--C-:B------:R-:W-:Y:S01]  /*1270*/  IMAD.X R8, R113, 0x1, R22.reuse, P3 ;  /* 0x0000000171087824 */ /* 0x100fe200018e0616 */
[----:B------:R-:W-:Y:S01]  /*1280*/  LOP3.LUT R146, R146, 0xfffff800, RZ, 0xc0, !PT ;  /* 0xfffff80092927812 */ /* 0x000fe200078ec0ff */
[--C-:B------:R-:W-:Y:S01]  /*1290*/  IMAD.X R10, R143, 0x1, R22.reuse, P0 ;  /* 0x000000018f0a7824 */ /* 0x100fe200000e0616 */
[----:B------:R-:W-:Y:S01]  /*12a0*/  IADD3.X R35, R127, R22, RZ, P4, !PT ;  /* 0x000000167f237210 */ /* 0x000fe200027fe4ff */
[----:B------:R-:W-:Y:S01]  /*12b0*/  IMAD.X R33, R125, 0x1, R22, P5 ;  /* 0x000000017d217824 */ /* 0x000fe200028e0616 */
[----:B------:R-:W-:-:S02]  /*12c0*/  IADD3 R40, P3, R73, R34, RZ ;  /* 0x0000002249287210 */ /* 0x000fc40007f7e0ff */
[----:B------:R-:W-:Y:S02]  /*12d0*/  IADD3 R70, P4, R29, R90, RZ ;  /* 0x0000005a1d467210 */ /* 0x000fe40007f9e0ff */
[----:B------:R-:W-:Y:S02]  /*12e0*/  IADD3 R43, P5, R67, R52, RZ ;  /* 0x00000034432b7210 */ /* 0x000fe40007fbe0ff */
[----:B------:R-:W-:Y:S02]  /*12f0*/  SHF.R.S32.HI R109, RZ, 0x1f, R56 ;  /* 0x0000001fff6d7819 */ /* 0x000fe40000011438 */
[----:B------:R-:W-:Y:S01]  /*1300*/  IADD3 R13, P0, R56, R49, RZ ;  /* 0x00000031380d7210 */ /* 0x000fe20007f1e0ff */
[----:B------:R-:W-:Y:S01]  /*1310*/  IMAD.X R16, R31, 0x1, R10, P1 ;  /* 0x000000011f107824 */ /* 0x000fe200008e060a */
[----:B------:R-:W-:Y:S01]  /*1320*/  SHF.R.S32.HI R114, RZ, 0x1f, R146 ;  /* 0x0000001fff727819 */ /* 0x000fe20000011492 */
[----:B------:R-:W-:Y:S01]  /*1330*/  IMAD.X R41, R65, 0x1, R33, P3 ;  /* 0x0000000141297824 */ /* 0x000fe200018e0621 */
[----:B------:R-:W-:Y:S01]  /*1340*/  IADD3 R53, P6, R146, R23, RZ ;  /* 0x0000001792357210 */ /* 0x000fe20007fde0ff */
[----:B------:R-:W-:Y:S01]  /*1350*/  IMAD.X R42, R66, 0x1, R35, P5 ;  /* 0x00000001422a7824 */ /* 0x000fe200028e0623 */
[----:B------:R-:W-:Y:S01]  /*1360*/  IADD3.X R15, R72, R45, RZ, P4, !PT ;  /* 0x0000002d480f7210 */ /* 0x000fe200027fe4ff */
[----:B------:R-:W-:Y:S01]  /*1370*/  IMAD.X R14, R109, 0x1, R22, P0 ;  /* 0x000000016d0e7824 */ /* 0x000fe200000e0616 */
[----:B------:R-:W-:Y:S01]  /*1380*/  IADD3 R38, P1, R63, R32, RZ ;  /* 0x000000203f267210 */ /* 0x000fe20007f3e0ff */
[----:B------:R-:W-:Y:S01]  /*1390*/  IMAD.X R61, R114, 0x1, R21, P6 ;  /* 0x00000001723d7824 */ /* 0x000fe200030e0615 */
[----:B------:R-:W-:-:S02]  /*13a0*/  IADD3 R36, P0, R53, R13, RZ ;  /* 0x0000000d35247210 */ /* 0x000fc40007f1e0ff */
[C---:B------:R-:W-:Y:S01]  /*13b0*/  SHF.L.U64.HI R69, R71.reuse, 0x2, R16 ;  /* 0x0000000247457819 */ /* 0x040fe20000010210 */
[----:B------:R-:W-:Y:S01]  /*13c0*/  IMAD.SHL.U32 R71, R71, 0x4, RZ ;  /* 0x0000000447477824 */ /* 0x000fe200078e00ff */
[C---:B------:R-:W-:Y:S01]  /*13d0*/  SHF.L.U64.HI R68, R70.reuse, 0x2, R15 ;  /* 0x0000000246447819 */ /* 0x040fe2000001020f */
[----:B------:R-:W-:Y:S01]  /*13e0*/  IMAD.SHL.U32 R70, R70, 0x4, RZ ;  /* 0x0000000446467824 */ /* 0x000fe200078e00ff */
[C---:B------:R-:W-:Y:S01]  /*13f0*/  SHF.L.U64.HI R41, R40.reuse, 0x2, R41 ;  /* 0x0000000228297819 */ /* 0x040fe20000010229 */
[----:B------:R-:W-:Y:S01]  /*1400*/  IMAD.X R39, R55, 0x1, R8, P1 ;  /* 0x0000000137277824 */ /* 0x000fe200008e0608 */
[C---:B------:R-:W-:Y:S01]  /*1410*/  SHF.L.U64.HI R42, R43.reuse, 0x2, R42 ;  /* 0x000000022b2a7819 */ /* 0x040fe2000001022a */
[----:B------:R-:W-:Y:S01]  /*1420*/  IMAD.SHL.U32 R40, R40, 0x4, RZ ;  /* 0x0000000428287824 */ /* 0x000fe200078e00ff */
[----:B------:R-:W-:Y:S01]  /*1430*/  SHF.L.U32 R43, R43, 0x2, RZ ;  /* 0x000000022b2b7819 */ /* 0x000fe200000006ff */
[----:B------:R-:W-:Y:S01]  /*1440*/  IMAD.X R37, R61, 0x1, R14, P0 ;  /* 0x000000013d257824 */ /* 0x000fe200000e060e */
[----:B------:R-:W-:-:S02]  /*1450*/  IADD3 R16, P0, R71, UR8, RZ ;  /* 0x0000000847107c10 */ /* 0x000fc4000ff1e0ff */
[----:B------:R-:W-:Y:S02]  /*1460*/  IADD3 R18, P1, R70, UR8, RZ ;  /* 0x0000000846127c10 */ /* 0x000fe4000ff3e0ff */
[C---:B------:R-:W-:Y:S01]  /*1470*/  SHF.L.U64.HI R39, R38.reuse, 0x2, R39 ;  /* 0x0000000226277819 */ /* 0x040fe20000010227 */
[----:B------:R-:W-:Y:S01]  /*1480*/  IMAD.SHL.U32 R38, R38, 0x4, RZ ;  /* 0x0000000426267824 */ /* 0x000fe200078e00ff */
[----:B------:R-:W-:Y:S02]  /*1490*/  IADD3 R51, P3, R43, UR8, RZ ;  /* 0x000000082b337c10 */ /* 0x000fe4000ff7e0ff */
[----:B------:R-:W-:Y:S02]  /*14a0*/  IADD3 R47, P4, R40, UR8, RZ ;  /* 0x00000008282f7c10 */ /* 0x000fe4000ff9e0ff */
[----:B------:R-:W-:Y:S02]  /*14b0*/  SHF.L.U32 R144, R25, 0x4, RZ ;  /* 0x0000000419907819 */ /* 0x000fe400000006ff */
[----:B------:R-:W-:-:S02]  /*14c0*/  SHF.L.U64.HI R37, R36, 0x2, R37 ;  /* 0x0000000224257819 */ /* 0x000fc40000010225 */
[----:B------:R-:W-:Y:S02]  /*14d0*/  SHF.L.U32 R36, R36, 0x2, RZ ;  /* 0x0000000224247819 */ /* 0x000fe400000006ff */
[----:B------:R-:W-:Y:S02]  /*14e0*/  IADD3.X R17, R69, UR9, RZ, P0, !PT ;  /* 0x0000000945117c10 */ /* 0x000fe400087fe4ff */
[----:B------:R-:W-:Y:S02]  /*14f0*/  IADD3.X R19, R68, UR9, RZ, P1, !PT ;  /* 0x0000000944137c10 */ /* 0x000fe40008ffe4ff */
[----:B------:R-:W-:Y:S02]  /*1500*/  IADD3.X R60, R42, UR9, RZ, P3, !PT ;  /* 0x000000092a3c7c10 */ /* 0x000fe40009ffe4ff */
[----:B------:R-:W-:Y:S02]  /*1510*/  IADD3.X R54, R41, UR9, RZ, P4, !PT ;  /* 0x0000000929367c10 */ /* 0x000fe4000a7fe4ff */
[----:B------:R-:W-:-:S02]  /*1520*/  LOP3.LUT R144, R144, 0xfffff800, RZ, 0xc0, !PT ;  /* 0xfffff80090907812 */ /* 0x000fc400078ec0ff */
[----:B------:R-:W-:Y:S01]  /*1530*/  IADD3 R27, P5, R38, UR8, RZ ;  /* 0x00000008261b7c10 */ /* 0x000fe2000ffbe0ff */
[----:B------:R0:W-:Y:S01]  /*1540*/  STS.128 [R205+0x40], R16 ;  /* 0x00004010cd007388 */ /* 0x0001e20000000c00 */
[----:B------:R-:W-:Y:S01]  /*1550*/  IADD3 R15, P0, R36, UR8, RZ ;  /* 0x00000008240f7c10 */ /* 0x000fe2000ff1e0ff */
[----:B------:R-:W-:Y:S01]  /*1560*/  IMAD.SHL.U32 R142, R24, 0x10, RZ ;  /* 0x00000010188e7824 */ /* 0x000fe200078e00ff */
[----:B------:R-:W-:Y:S02]  /*1570*/  SHF.R.S32.HI R112, RZ, 0x1f, R144 ;  /* 0x0000001fff707819 */ /* 0x000fe40000011490 */
[----:B------:R-:W-:Y:S02]  /*1580*/  IADD3 R62, P1, R144, R23, RZ ;  /* 0x00000017903e7210 */ /* 0x000fe40007f3e0ff */
[----:B------:R-:W-:Y:S02]  /*1590*/  IADD3.X R46, R39, UR9, RZ, P5, !PT ;  /* 0x00000009272e7c10 */ /* 0x000fe4000affe4ff */
[----:B------:R-:W-:-:S02]  /*15a0*/  IADD3.X R26, R37, UR9, RZ, P0, !PT ;  /* 0x00000009251a7c10 */ /* 0x000fc400087fe4ff */
[----:B------:R-:W-:Y:S02]  /*15b0*/  SHF.R.S32.HI R155, RZ, 0x1f, R58 ;  /* 0x0000001fff9b7819 */ /* 0x000fe4000001143a */
[----:B------:R-:W-:Y:S01]  /*15c0*/  IADD3 R57, P0, R58, R49, RZ ;  /* 0x000000313a397210 */ /* 0x000fe20007f1e0ff */
[----:B0-----:R-:W-:Y:S02]  /*15d0*/  IMAD.MOV.U32 R16, RZ, RZ, R51 ;  /* 0x000000ffff107224 */ /* 0x001fe400078e0033 */
[----:B------:R-:W-:Y:S02]  /*15e0*/  IMAD.MOV.U32 R17, RZ, RZ, R60 ;  /* 0x000000ffff117224 */ /* 0x000fe400078e003c */
[----:B------:R-:W-:Y:S02]  /*15f0*/  IMAD.MOV.U32 R18, RZ, RZ, R47 ;  /* 0x000000ffff127224 */ /* 0x000fe400078e002f */
[----:B------:R-:W-:Y:S01]  /*1600*/  IMAD.MOV.U32 R19, RZ, RZ, R54 ;  /* 0x000000ffff137224 */ /* 0x000fe200078e0036 */
[----:B------:R-:W-:Y:S01]  /*1610*/  LOP3.LUT R142, R142, 0xfffff800, RZ, 0xc0, !PT ;  /* 0xfffff8008e8e7812 */ /* 0x000fe200078ec0ff */
[----:B------:R-:W-:Y:S01]  /*1620*/  IMAD.X R54, R112, 0x1, R21, P1 ;  /* 0x0000000170367824 */ /* 0x000fe200008e0615 */
[----:B------:R-:W-:-:S02]  /*1630*/  SHF.R.S32.HI R153, RZ, 0x1f, R84 ;  /* 0x0000001fff997819 */ /* 0x000fc40000011454 */
[----:B------:R0:W-:Y:S01]  /*1640*/  STS.128 [R205+0x50], R16 ;  /* 0x00005010cd007388 */ /* 0x0001e20000000c00 */
[----:B------:R-:W-:Y:S01]  /*1650*/  IADD3 R49, P1, R84, R49, RZ ;  /* 0x0000003154317210 */ /* 0x000fe20007f3e0ff */
[----:B------:R-:W-:Y:S01]  /*1660*/  IMAD.X R51, R155, 0x1, R22, P0 ;  /* 0x000000019b337824 */ /* 0x000fe200000e0616 */
[----:B------:R-:W-:-:S03]  /*1670*/  IADD3 R64, P3, R142, R23, RZ ;  /* 0x000000178e407210 */ /* 0x000fc60007f7e0ff */
[----:B------:R-:W-:Y:S02]  /*1680*/  IMAD.X R47, R153, 0x1, R22, P1 ;  /* 0x00000001992f7824 */ /* 0x000fe400008e0616 */
[----:B0-----:R-:W-:Y:S01]  /*1690*/  IMAD.MOV.U32 R16, RZ, RZ, R27 ;  /* 0x000000ffff107224 */ /* 0x001fe200078e001b */
[----:B------:R-:W-:Y:S01]  /*16a0*/  MOV R19, R26 ;  /* 0x0000001a00137202 */ /* 0x000fe20000000f00 */
[----:B------:R-:W-:Y:S02]  /*16b0*/  IMAD.MOV.U32 R17, RZ, RZ, R46 ;  /* 0x000000ffff117224 */ /* 0x000fe400078e002e */
[----:B------:R-:W-:Y:S01]  /*16c0*/  IMAD.MOV.U32 R18, RZ, RZ, R15 ;  /* 0x000000ffff127224 */ /* 0x000fe200078e000f */
[----:B------:R-:W-:Y:S02]  /*16d0*/  SHF.R.S32.HI R46, RZ, 0x1f, R142 ;  /* 0x0000001fff2e7819 */ /* 0x000fe4000001148e */
[----:B----4-:R-:W-:Y:S02]  /*16e0*/  SHF.R.U32.HI R15, RZ, 0x1d, R3 ;  /* 0x0000001dff0f7819 */ /* 0x010fe40000011603 */
[----:B------:R-:W-:Y:S01]  /*16f0*/  IADD3 R27, P0, R62, R57, RZ ;  /* 0x000000393e1b7210 */ /* 0x000fe20007f1e0ff */
[----:B------:R0:W-:Y:S01]  /*1700*/  STS.128 [R205+0x60], R16 ;  /* 0x00006010cd007388 */ /* 0x0001e20000000c00 */
[----:B------:R-:W-:Y:S01]  /*1710*/  IADD3 R26, P1, R64, R49, RZ ;  /* 0x00000031401a7210 */ /* 0x000fe20007f3e0ff */
[----:B------:R-:W-:Y:S01]  /*1720*/  IMAD.X R60, R46, 0x1, R21, P3 ;  /* 0x000000012e3c7824 */ /* 0x000fe200018e0615 */
[----:B0-----:R-:W-:-:S02]  /*1730*/  LOP3.LUT R17, R15, 0x4, RZ, 0xc0, !PT ;  /* 0x000000040f117812 */ /* 0x001fc400078ec0ff */
[----:B------:R-:W-:Y:S02]  /*1740*/  IADD3.X R16, R54, R51, RZ, P0, !PT ;  /* 0x0000003336107210 */ /* 0x000fe400007fe4ff */
[----:B---3--:R-:W-:Y:S01]  /*1750*/  SHF.R.U32.HI R15, RZ, 0x1d, R7 ;  /* 0x0000001dff0f7819 */ /* 0x008fe20000011607 */
[----:B------:R-:W-:Y:S01]  /*1760*/  IMAD.X R19, R60, 0x1, R47, P1 ;  /* 0x000000013c137824 */ /* 0x000fe200008e062f */
[----:B------:R-:W-:Y:S02]  /*1770*/  IADD3 R2, P0, R2, R17, RZ ;  /* 0x0000001102027210 */ /* 0x000fe40007f1e0ff */
[C---:B------:R-:W-:Y:S01]  /*1780*/  SHF.L.U64.HI R25, R27.reuse, 0x2, R16 ;  /* 0x000000021b197819 */ /* 0x040fe20000010210 */
[----:B------:R-:W-:Y:S01]  /*1790*/  IMAD.SHL.U32 R27, R27, 0x4, RZ ;  /* 0x000000041b1b7824 */ /* 0x000fe200078e00ff */
[----:B------:R-:W-:Y:S01]  /*17a0*/  LOP3.LUT R15, R15, 0x4, RZ, 0xc0, !PT ;  /* 0x000000040f0f7812 */ /* 0x000fe200078ec0ff */
[----:B------:R-:W-:Y:S01]  /*17b0*/  IMAD.X R17, RZ, RZ, R3, P0 ;  /* 0x000000ffff117224 */ /* 0x000fe200000e0603 */
[C---:B------:R-:W-:Y:S01]  /*17c0*/  SHF.L.U64.HI R24, R26.reuse, 0x2, R19 ;  /* 0x000000021a187819 */ /* 0x040fe20000010213 */
[----:B------:R-:W-:Y:S01]  /*17d0*/  IMAD.SHL.U32 R26, R26, 0x4, RZ ;  /* 0x000000041a1a7824 */ /* 0x000fe200078e00ff */
[----:B------:R-:W-:-:S02]  /*17e0*/  IADD3 R15, P3, R6, R15, RZ ;  /* 0x0000000f060f7210 */ /* 0x000fc40007f7e0ff */
[----:B------:R-:W-:Y:S02]  /*17f0*/  IADD3 R16, P0, R27, UR8, RZ ;  /* 0x000000081b107c10 */ /* 0x000fe4000ff1e0ff */
[C---:B------:R-:W-:Y:S01]  /*1800*/  SHF.L.U32 R3, R2.reuse, 0x7, RZ ;  /* 0x0000000702037819 */ /* 0x040fe200000006ff */
[----:B------:R-:W-:Y:S01]  /*1810*/  IMAD.X R6, RZ, RZ, R7, P3 ;  /* 0x000000ffff067224 */ /* 0x000fe200018e0607 */
[----:B------:R-:W-:Y:S01]  /*1820*/  SHF.L.U64.HI R2, R2, 0x7, R17 ;  /* 0x0000000702027819 */ /* 0x000fe20000010211 */
[----:B------:R-:W-:Y:S01]  /*1830*/  IMAD.SHL.U32 R17, R15, 0x200, RZ ;  /* 0x000002000f117824 */ /* 0x000fe200078e00ff */
[----:B------:R-:W-:Y:S02]  /*1840*/  IADD3.X R21, R25, UR9, RZ, P0, !PT ;  /* 0x0000000919157c10 */ /* 0x000fe400087fe4ff */
[----:B------:R-:W-:Y:S02]  /*1850*/  IADD3 R22, P1, R26, UR8, RZ ;  /* 0x000000081a167c10 */ /* 0x000fe4000ff3e0ff */
[----:B------:R-:W-:-:S02]  /*1860*/  IADD3 R7, P0, R20, R3, RZ ;  /* 0x0000000314077210 */ /* 0x000fc40007f1e0ff */
[----:B------:R-:W-:Y:S02]  /*1870*/  IADD3.X R23, R24, UR9, RZ, P1, !PT ;  /* 0x0000000918177c10 */ /* 0x000fe40008ffe4ff */
[----:B------:R-:W-:Y:S01]  /*1880*/  SHF.L.U64.HI R15, R15, 0x9, R6 ;  /* 0x000000090f0f7819 */ /* 0x000fe20000010206 */
[----:B------:R-:W-:Y:S01]  /*1890*/  IMAD.X R6, R115, 0x1, R2, P0 ;  /* 0x0000000173067824 */ /* 0x000fe200000e0602 */
[C-C-:B------:R-:W-:Y:S02]  /*18a0*/  IADD3 R239, P3, P4, R17.reuse, R239, R198.reuse ;  /* 0x000000ef11ef7210 */ /* 0x140fe40007c7e0c6 */
[----:B------:R-:W-:Y:S02]  /*18b0*/  IADD3 R186, P1, R7, R186, RZ ;  /* 0x000000ba07ba7210 */ /* 0x000fe40007f3e0ff */
[----:B------:R-:W-:Y:S02]  /*18c0*/  IADD3 R198, P5, P6, R17, R7, R198 ;  /* 0x0000000711c67210 */ /* 0x000fe40007ebe0c6 */
[----:B------:R-:W-:Y:S01]  /*18d0*/  IADD3 R7, P0, R86, R3, RZ ;  /* 0x0000000356077210 */ /* 0x000fe20007f1e0ff */
[----:B------:R-:W-:Y:S01]  /*18e0*/  IMAD.MOV.U32 R20, RZ, RZ, R16 ;  /* 0x000000ffff147224 */ /* 0x000fe200078e0010 */
[----:B------:R-:W-:-:S02]  /*18f0*/  IADD3.X R187, R6, R187, RZ, P1, !PT ;  /* 0x000000bb06bb7210 */ /* 0x000fc40000ffe4ff */
[----:B------:R-:W-:Y:S01]  /*1900*/  IADD3.X R199, R15, R6, R108, P5, P6 ;  /* 0x000000060fc77210 */ /* 0x000fe20002fec46c */
[----:B------:R-:W-:Y:S01]  /*1910*/  IMAD.X R6, R95, 0x1, R2, P0 ;  /* 0x000000015f067824 */ /* 0x000fe200000e0602 */
[----:B------:R-:W-:Y:S02]  /*1920*/  IADD3.X R240, R15, R240, R108, P3, P4 ;  /* 0x000000f00ff07210 */ /* 0x000fe40001fe846c */
[----:B------:R-:W-:Y:S02]  /*1930*/  IADD3 R184, P1, R7, R184, RZ ;  /* 0x000000b807b87210 */ /* 0x000fe40007f3e0ff */
[C-C-:B------:R-:W-:Y:S02]  /*1940*/  IADD3 R237, P3, P4, R17.reuse, R237, R196.reuse ;  /* 0x000000ed11ed7210 */ /* 0x140fe40007c7e0c4 */
[----:B------:R-:W-:Y:S02]  /*1950*/  IADD3 R16, P0, R85, R3, RZ ;  /* 0x0000000355107210 */ /* 0x000fe40007f1e0ff */
[----:B------:R-:W-:Y:S01]  /*1960*/  IADD3 R196, P5, P6, R17, R7, R196 ;  /* 0x0000000711c47210 */ /* 0x000fe20007ebe0c4 */
[----:B------:R-:W-:Y:S01]  /*1970*/  IMAD.X R185, R6, 0x1, R185, P1 ;  /* 0x0000000106b97824 */ /* 0x000fe200008e06b9 */
[----:B------:R-:W-:Y:S01]  /*1980*/  IADD3.X R238, R15, R238, R92, P3, P4 ;  /* 0x000000ee0fee7210 */ /* 0x000fe20001fe845c */
[----:B------:R-:W-:Y:S01]  /*1990*/  IMAD.X R145, R145, 0x1, R2, P0 ;  /* 0x0000000191917824 */ /* 0x000fe200000e0602 */
[----:B------:R-:W-:-:S02]  /*19a0*/  IADD3.X R197, R15, R6, R92, P5, P6 ;  /* 0x000000060fc57210 */ /* 0x000fc40002fec45c */
[C-C-:B------:R-:W-:Y:S02]  /*19b0*/  IADD3 R150, P3, P4, R17.reuse, R150, R156.reuse ;  /* 0x0000009611967210 */ /* 0x140fe40007c7e09c */
[----:B------:R-:W-:Y:S02]  /*19c0*/  IADD3 R174, P1, R16, R147, RZ ;  /* 0x0000009310ae7210 */ /* 0x000fe40007f3e0ff */
[----:B------:R-:W-:Y:S02]  /*19d0*/  IADD3 R235, P5, P6, R17, R16, R156 ;  /* 0x0000001011eb7210 */ /* 0x000fe40007ebe09c */
[----:B------:R-:W-:Y:S02]  /*19e0*/  IADD3 R6, P0, R83, R3, RZ ;  /* 0x0000000353067210 */ /* 0x000fe40007f1e0ff */
[----:B------:R-:W-:Y:S01]  /*19f0*/  IADD3.X R151, R15, R151, R236, P3, P4 ;  /* 0x000000970f977210 */ /* 0x000fe20001fe84ec */
[----:B------:R-:W-:Y:S01]  /*1a00*/  IMAD.X R175, R145, 0x1, R158, P1 ;  /* 0x0000000191af7824 */ /* 0x000fe200008e069e */
[----:B------:R-:W-:-:S02]  /*1a10*/  IADD3.X R236, R15, R145, R236, P5, P6 ;  /* 0x000000910fec7210 */ /* 0x000fc40002fec4ec */
[C-C-:B------:R-:W-:Y:S02]  /*1a20*/  IADD3 R148, P3, P4, R17.reuse, R148, R110.reuse ;  /* 0x0000009411947210 */ /* 0x140fe40007c7e06e */
[----:B------:R-:W-:Y:S02]  /*1a30*/  IADD3.X R133, R133, R2, RZ, P0, !PT ;  /* 0x0000000285857210 */ /* 0x000fe400007fe4ff */
[----:B------:R-:W-:Y:S02]  /*1a40*/  IADD3 R233, P5, P6, R17, R6, R110 ;  /* 0x0000000611e97210 */ /* 0x000fe40007ebe06e */
[----:B------:R-:W-:Y:S02]  /*1a50*/  IADD3 R172, P1, R6, R135, RZ ;  /* 0x0000008706ac7210 */ /* 0x000fe40007f3e0ff */
[----:B------:R-:W-:Y:S02]  /*1a60*/  IADD3 R231, P0, R82, R3, RZ ;  /* 0x0000000352e77210 */ /* 0x000fe40007f1e0ff */
[----:B------:R-:W-:-:S02]  /*1a70*/  IADD3.X R149, R15, R149, R234, P3, P4 ;  /* 0x000000950f957210 */ /* 0x000fc40001fe84ea */
[----:B------:R-:W-:Y:S01]  /*1a80*/  IADD3.X R234, R15, R133, R234, P5, P6 ;  /* 0x000000850fea7210 */ /* 0x000fe20002fec4ea */
[----:B------:R0:W-:Y:S01]  /*1a90*/  STS.128 [R205+0x70], R20 ;  /* 0x00007014cd007388 */ /* 0x0001e20000000c00 */
[----:B------:R-:W-:Y:S01]  /*1aa0*/  IADD3 R6, P6, R81, R3, RZ ;  /* 0x0000000351067210 */ /* 0x000fe20007fde0ff */
[----:B------:R-:W-:Y:S01]  /*1ab0*/  IMAD.X R173, R133, 0x1, R134, P1 ;  /* 0x0000000185ad7824 */ /* 0x000fe200008e0686 */
[----:B------:R-:W-:Y:S01]  /*1ac0*/  IADD3 R119, P4, P5, R17, R119, R98 ;  /* 0x0000007711777210 */ /* 0x000fe20007d9e062 */
[--C-:B------:R-:W-:Y:S01]  /*1ad0*/  IMAD.X R134, R111, 0x1, R2.reuse, P0 ;  /* 0x000000016f867824 */ /* 0x100fe200000e0602 */
[----:B------:R-:W-:Y:S01]  /*1ae0*/  IADD3 R135, P0, R231, R132, RZ ;  /* 0x00000084e7877210 */ /* 0x000fe20007f1e0ff */
[----:B------:R-:W-:Y:S01]  /*1af0*/  IMAD.X R97, R97, 0x1, R2, P6 ;  /* 0x0000000161617824 */ /* 0x000fe200030e0602 */
[----:B------:R-:W-:Y:S02]  /*1b00*/  IADD3 R231, P3, P1, R17, R231, R98 ;  /* 0x000000e711e77210 */ /* 0x000fe4000797e062 */
[----:B------:R-:W-:-:S02]  /*1b10*/  IADD3.X R118, R15, R118, R232, P4, P5 ;  /* 0x000000760f767210 */ /* 0x000fc400027ea4e8 */
[----:B------:R-:W-:Y:S01]  /*1b20*/  IADD3 R116, P4, P5, R17, R116, R96 ;  /* 0x0000007411747210 */ /* 0x000fe20007d9e060 */
[----:B0-----:R-:W0:Y:S01]  /*1b30*/  LDC.64 R20, c[0x0][0x240] ;  /* 0x00009000ff147b82 */ /* 0x001e220000000a00 */
[----:B------:R-:W-:Y:S02]  /*1b40*/  IADD3 R132, P6, R6, R99, RZ ;  /* 0x0000006306847210 */ /* 0x000fe40007fde0ff */
[----:B------:R-:W-:Y:S02]  /*1b50*/  IADD3.X R232, R15, R134, R232, P3, P1 ;  /* 0x000000860fe87210 */ /* 0x000fe40001fe24e8 */
[----:B------:R-:W-:Y:S02]  /*1b60*/  IADD3 R229, P1, P3, R17, R6, R96 ;  /* 0x0000000611e57210 */ /* 0x000fe40007b3e060 */
[----:B------:R-:W-:Y:S02]  /*1b70*/  IADD3.X R117, R15, R117, R230, P4, P5 ;  /* 0x000000750f757210 */ /* 0x000fe400027ea4e6 */
[----:B------:R-:W-:-:S02]  /*1b80*/  IADD3.X R133, R97, R94, RZ, P6, !PT ;  /* 0x0000005e61857210 */ /* 0x000fc400037fe4ff */
[----:B------:R-:W-:Y:S02]  /*1b90*/  IADD3 R6, P4, R48, R3, RZ ;  /* 0x0000000330067210 */ /* 0x000fe40007f9e0ff */
[----:B------:R-:W-:Y:S02]  /*1ba0*/  IADD3 R16, P5, R59, R3, RZ ;  /* 0x000000033b107210 */ /* 0x000fe40007fbe0ff */
[----:B------:R-:W-:Y:S01]  /*1bb0*/  IADD3 R77, P6, R77, R3, RZ ;  /* 0x000000034d4d7210 */ /* 0x000fe20007fde0ff */
[----:B------:R-:W-:Y:S01]  /*1bc0*/  IMAD.X R134, R134, 0x1, R93, P0 ;  /* 0x0000000186867824 */ /* 0x000fe200000e065d */
[----:B------:R-:W-:Y:S01]  /*1bd0*/  IADD3 R92, P0, R78, R3, RZ ;  /* 0x000000034e5c7210 */ /* 0x000fe20007f1e0ff */
[----:B------:R-:W-:Y:S01]  /*1be0*/  IMAD.X R89, R89, 0x1, R2, P4 ;  /* 0x0000000159597824 */ /* 0x000fe200020e0602 */
[----:B------:R-:W-:Y:S01]  /*1bf0*/  IADD3.X R230, R15, R97, R230, P1, P3 ;  /* 0x000000610fe67210 */ /* 0x000fe20000fe64e6 */
[--C-:B------:R-:W-:Y:S01]  /*1c00*/  IMAD.X R7, R88, 0x1, R2.reuse, P5 ;  /* 0x0000000158077824 */ /* 0x100fe200028e0602 */
[----:B------:R-:W-:Y:S01]  /*1c10*/  IADD3 R59, P1, R79, R3, RZ ;  /* 0x000000034f3b7210 */ /* 0x000fe20007f3e0ff */
[----:B------:R-:W-:Y:S01]  /*1c20*/  IMAD.X R18, R143, 0x1, R2, P6 ;  /* 0x000000018f127824 */ /* 0x000fe200030e0602 */
[----:B------:R-:W-:-:S02]  /*1c30*/  IADD3 R48, P3, R80, R3, RZ ;  /* 0x0000000350307210 */ /* 0x000fc40007f7e0ff */
[----:B------:R-:W-:Y:S02]  /*1c40*/  IADD3 R50, P4, R50, R3, RZ ;  /* 0x0000000332327210 */ /* 0x000fe40007f9e0ff */
[----:B------:R-:W-:Y:S02]  /*1c50*/  IADD3 R56, P5, R56, R3, RZ ;  /* 0x0000000338387210 */ /* 0x000fe40007fbe0ff */
[----:B------:R-:W-:Y:S01]  /*1c60*/  IADD3 R58, P6, R58, R3, RZ ;  /* 0x000000033a3a7210 */ /* 0x000fe20007fde0ff */
[--C-:B------:R-:W-:Y:S01]  /*1c70*/  IMAD.X R141, R141, 0x1, R2.reuse, P0 ;  /* 0x000000018d8d7824 */ /* 0x100fe200000e0602 */
[----:B------:R-:W-:Y:S01]  /*1c80*/  IADD3 R84, P0, R84, R3, RZ ;  /* 0x0000000354547210 */ /* 0x000fe20007f1e0ff */
[--C-:B------:R-:W-:Y:S01]  /*1c90*/  IMAD.X R96, R125, 0x1, R2.reuse, P3 ;  /* 0x000000017d607824 */ /* 0x100fe200018e0602 */
[----:B------:R-:W-:Y:S01]  /*1ca0*/  IADD3.X R86, R127, R2, RZ, P1, !PT ;  /* 0x000000027f567210 */ /* 0x000fe20000ffe4ff */
[--C-:B------:R-:W-:Y:S01]  /*1cb0*/  IMAD.X R98, R113, 0x1, R2.reuse, P4 ;  /* 0x0000000171627824 */ /* 0x100fe200020e0602 */
[----:B------:R-:W-:Y:S01]  /*1cc0*/  IADD3 R87, P1, R6, R87, RZ ;  /* 0x0000005706577210 */ /* 0x000fe20007f3e0ff */
[----:B------:R-:W-:Y:S01]  /*1cd0*/  IMAD.X R108, R109, 0x1, R2, P5 ;  /* 0x000000016d6c7824 */ /* 0x000fe200028e0602 */
[----:B------:R-:W-:Y:S01]  /*1ce0*/  IADD3 R106, P3, P4, R17, R106, R44 ;  /* 0x0000006a116a7210 */ /* 0x000fe20007c7e02c */
[----:B------:R-:W-:Y:S01]  /*1cf0*/  IMAD.X R110, R155, 0x1, R2, P6 ;  /* 0x000000019b6e7824 */ /* 0x000fe200030e0602 */
[----:B------:R-:W-:Y:S01]  /*1d00*/  IADD3 R227, P5, P6, R17, R6, R44 ;  /* 0x0000000611e37210 */ /* 0x000fe20007ebe02c */
[----:B------:R-:W-:Y:S01]  /*1d10*/  IMAD.SHL.U32 R208, R11, 0x4, RZ ;  /* 0x000000040bd07824 */ /* 0x000fe200078e00ff */
[----:B------:R-:W-:Y:S01]  /*1d20*/  IADD3.X R44, R153, R2, RZ, P0, !PT ;  /* 0x00000002992c7210 */ /* 0x000fe200007fe4ff */
[----:B------:R-:W-:Y:S01]  /*1d30*/  IMAD.MOV.U32 R2, RZ, RZ, RZ ;  /* 0x000000ffff027224 */ /* 0x000fe200078e00ff */
[----:B------:R-:W-:Y:S01]  /*1d40*/  IADD3.X R107, R15, R107, R228, P3, P4 ;  /* 0x0000006b0f6b7210 */ /* 0x000fe20001fe84e4 */
[----:B------:R-:W-:Y:S01]  /*1d50*/  IMAD.X R78, R89, 0x1, R76, P1 ;  /* 0x00000001594e7824 */ /* 0x000fe200008e064c */
[----:B------:R-:W-:Y:S01]  /*1d60*/  IADD3.X R228, R15, R89, R228, P5, P6 ;  /* 0x000000590fe47210 */ /* 0x000fe20002fec4e4 */
[----:B0-----:R-:W-:Y:S01]  /*1d70*/  IMAD.WIDE R20, R9, 0x4, R20 ;  /* 0x0000000409147825 */ /* 0x001fe200078e0214 */
[----:B------:R-:W-:-:S02]  /*1d80*/  IADD3 R75, P0, R16, R75, RZ ;  /* 0x0000004b104b7210 */ /* 0x000fc40007f1e0ff */
[C-C-:B------:R-:W-:Y:S02]  /*1d90*/  IADD3 R104, P1, P3, R17.reuse, R104, R30.reuse ;  /* 0x0000006811687210 */ /* 0x140fe40007b3e01e */
[----:B------:R-:W-:Y:S01]  /*1da0*/  IADD3 R225, P4, P5, R17, R16, R30 ;  /* 0x0000001011e17210 */ /* 0x000fe20007d9e01e */
[----:B------:R0:W2:Y:S01]  /*1db0*/  @!P2 LDG.E.EL R2, desc[UR6][R20.64] ;  /* 0x000000061402a981 */ /* 0x0000a2000c2e1900 */
[----:B------:R-:W-:Y:S01]  /*1dc0*/  LOP3.LUT R201, R208, 0x3fc, RZ, 0xc0, !PT ;  /* 0x000003fcd0c97812 */ /* 0x000fe200078ec0ff */
[----:B------:R-:W-:Y:S01]  /*1dd0*/  IMAD.X R80, R7, 0x1, R28, P0 ;  /* 0x0000000107507824 */ /* 0x000fe200000e061c */
[C-C-:B------:R-:W-:Y:S02]  /*1de0*/  IADD3.X R105, R15.reuse, R105, R226.reuse, P1, P3 ;  /* 0x000000690f697210 */ /* 0x140fe40000fe64e2 */
[----:B------:R-:W-:Y:S02]  /*1df0*/  IADD3.X R226, R15, R7, R226, P4, P5 ;  /* 0x000000070fe27210 */ /* 0x000fe400027ea4e2 */
[----:B------:R-:W-:-:S02]  /*1e00*/  LOP3.LUT R200, R201, 0x800, RZ, 0xfc, !PT ;  /* 0x00000800c9c87812 */ /* 0x000fc400078efcff */
[C---:B------:R-:W-:Y:S02]  /*1e10*/  LOP3.LUT R19, R201.reuse, 0xc00, RZ, 0xfc, !PT ;  /* 0x00000c00c9137812 */ /* 0x040fe400078efcff */
[----:B------:R-:W-:Y:S01]  /*1e20*/  LOP3.LUT R7, R201, 0x400, RZ, 0xfc, !PT ;  /* 0x00000400c9077812 */ /* 0x000fe200078efcff */
[----:B------:R-:W-:Y:S01]  /*1e30*/  IMAD.SHL.U32 R9, R200, 0x2, RZ ;  /* 0x00000002c8097824 */ /* 0x000fe200078e00ff */
[----:B------:R-:W-:Y:S01]  /*1e40*/  IADD3 R83, P3, R77, R12, RZ ;  /* 0x0000000c4d537210 */ /* 0x000fe20007f7e0ff */
[----:B------:R-:W-:Y:S01]  /*1e50*/  IMAD.SHL.U32 R12, R19, 0x2, RZ ;  /* 0x00000002130c7824 */ /* 0x000fe200078e00ff */
[----:B------:R-:W-:Y:S02]  /*1e60*/  SHF.L.U32 R6, R7, 0x1, RZ ;  /* 0x0000000107067819 */ /* 0x000fe400000006ff */
[----:B------:R-:W-:Y:S02]  /*1e70*/  LOP3.LUT R3, R11, 0xfc, RZ, 0xc0, !PT ;  /* 0x000000fc0b037812 */ /* 0x000fe400078ec0ff */
[----:B------:R-:W-:-:S02]  /*1e80*/  LOP3.LUT R6, R6, 0xfe0, RZ, 0xc0, !PT ;  /* 0x00000fe006067812 */ /* 0x000fc400078ec0ff */
[----:B------:R-:W-:Y:S02]  /*1e90*/  LOP3.LUT R9, R9, 0x17e0, RZ, 0xc0, !PT ;  /* 0x000017e009097812 */ /* 0x000fe400078ec0ff */
[----:B------:R-:W-:Y:S01]  /*1ea0*/  LOP3.LUT R16, R12, 0x1fe0, RZ, 0xc0, !PT ;  /* 0x00001fe00c107812 */ /* 0x000fe200078ec0ff */
[----:B------:R-:W-:Y:S01]  /*1eb0*/  VIADD R6, R6, UR4 ;  /* 0x0000000406067c36 */ /* 0x000fe20008000000 */
[----:B------:R-:W-:Y:S01]  /*1ec0*/  LEA R76, R3, UR4, 0x3 ;  /* 0x00000004034c7c11 */ /* 0x000fe2000f8e18ff */
[----:B------:R-:W-:Y:S01]  /*1ed0*/  VIADD R12, R9, UR4 ;  /* 0x00000004090c7c36 */ /* 0x000fe20008000000 */
[----:B------:R-:W-:Y:S01]  /*1ee0*/  IADD3 R16, R16, UR4, RZ ;  /* 0x0000000410107c10 */ /* 0x000fe2000fffe0ff */
[C---:B------:R-:W-:Y:S01]  /*1ef0*/  IMAD R9, R201.reuse, 0x8, R6 ;  /* 0x00000008c9097824 */ /* 0x040fe200078e0206 */
[----:B------:R-:W-:Y:S01]  /*1f00*/  BAR.SYNC.DEFER_BLOCKING 0x0 ;  /* 0x0000000000007b1d */ /* 0x000fe20000010000 */
[C---:B------:R-:W-:Y:S02]  /*1f10*/  IMAD R76, R201.reuse, 0x8, R76 ;  /* 0x00000008c94c7824 */ /* 0x040fe400078e024c */
[----:B------:R-:W-:-:S02]  /*1f20*/  IMAD R3, R201, 0x8, R12 ;  /* 0x00000008c9037824 */ /* 0x000fc400078e020c */
[----:B------:R-:W-:Y:S01]  /*1f30*/  IMAD R6, R201, 0x8, R16 ;  /* 0x00000008c9067824 */ /* 0x000fe200078e0210 */
[----:B------:R-:W-:Y:S02]  /*1f40*/  IADD3 R82, P4, R92, R29, RZ ;  /* 0x0000001d5c527210 */ /* 0x000fe40007f9e0ff */
[----:B------:R-:W-:Y:S02]  /*1f50*/  IADD3.X R88, R18, R31, RZ, P3, !PT ;  /* 0x0000001f12587210 */ /* 0x000fe40001ffe4ff */
[----:B------:R-:W-:Y:S01]  /*1f60*/  IADD3 R91, P1, P5, R17, R91, R74 ;  /* 0x0000005b115b7210 */ /* 0x000fe20007d3e04a */
[----:B0-----:R-:W0:Y:S04]  /*1f70*/  LDS.64 R20, [R76] ;  /* 0x000000004c147984 */ /* 0x001e280000000a00 */
[----:B------:R-:W1:Y:S04]  /*1f80*/  LDS.64 R22, [R9+0x2000] ;  /* 0x0020000009167984 */ /* 0x000e680000000a00 */
[----:B------:R-:W3:Y:S04]  /*1f90*/  LDS.64 R28, [R3+0x4000] ;  /* 0x00400000031c7984 */ /* 0x000ee80000000a00 */
[----:B------:R-:W4:Y:S01]  /*1fa0*/  LDS.64 R30, [R6+0x6000] ;  /* 0x00600000061e7984 */ /* 0x000f220000000a00 */
[----:B------:R-:W-:-:S02]  /*1fb0*/  SHF.R.U32.HI R207, RZ, 0x2, R11 ;  /* 0x00000002ffcf7819 */ /* 0x000fc4000001160b */
[----:B------:R-:W-:Y:S02]  /*1fc0*/  IADD3.X R16, R15, R10, R224, P1, P5 ;  /* 0x0000000a0f107210 */ /* 0x000fe40000fea4e0 */
[C-C-:B------:R-:W-:Y:S02]  /*1fd0*/  IADD3 R90, P2, P3, R17.reuse, R90, R0.reuse ;  /* 0x0000005a115a7210 */ /* 0x140fe40007b5e000 */
[C---:B------:R-:W-:Y:S01]  /*1fe0*/  IADD3 R221, P5, P1, R17.reuse, R92, R0 ;  /* 0x0000005c11dd7210 */ /* 0x040fe200079be000 */
[----:B------:R-:W-:Y:S01]  /*1ff0*/  IMAD.SHL.U32 R0, R4, 0x100, RZ ;  /* 0x0000010004007824 */ /* 0x000fe200078e00ff */
[----:B------:R-:W-:Y:S02]  /*2000*/  IADD3 R223, P0, P6, R17, R77, R74 ;  /* 0x0000004d11df7210 */ /* 0x000fe40007e1e04a */
[----:B------:R-:W-:Y:S02]  /*2010*/  LOP3.LUT R206, R209, 0xc, R208, 0xf8, !PT ;  /* 0x0000000cd1ce7812 */ /* 0x000fe400078ef8d0 */
[----:B------:R-:W-:-:S02]  /*2020*/  SGXT.U32 R207, R207, 0x6 ;  /* 0x00000006cfcf781a */ /* 0x000fc40000000000 */
[----:B------:R-:W-:Y:S02]  /*2030*/  IADD3.X R224, R15, R18, R224, P0, P6 ;  /* 0x000000120fe07210 */ /* 0x000fe400007ec4e0 */
[----:B------:R-:W-:Y:S02]  /*2040*/  ISETP.GE.AND P0, PT, R206, 0x200, PT ;  /* 0x00000200ce00780c */ /* 0x000fe40003f06270 */
[----:B------:R-:W-:Y:S02]  /*2050*/  PRMT R10, R207, 0x6540, R4 ;  /* 0x00006540cf0a7816 */ /* 0x000fe40000000004 */
[----:B------:R-:W-:Y:S02]  /*2060*/  LOP3.LUT R18, R0, 0x40, R207, 0xfe, !PT ;  /* 0x0000004000127812 */ /* 0x000fe400078efecf */
[----:B------:R-:W-:Y:S02]  /*2070*/  LOP3.LUT R12, R0, 0x80, R207, 0xfe, !PT ;  /* 0x00000080000c7812 */ /* 0x000fe400078efecf */
[----:B------:R-:W-:-:S02]  /*2080*/  LOP3.LUT R0, R0, 0xc0, R207, 0xfe, !PT ;  /* 0x000000c000007812 */ /* 0x000fc400078efecf */
[----:B------:R-:W-:Y:S02]  /*2090*/  IADD3.X R45, R15, R45, R222, P2, P3 ;  /* 0x0000002d0f2d7210 */ /* 0x000fe400017e64de */
[----:B------:R-:W-:Y:S02]  /*20a0*/  ISETP.LT.AND P6, PT, R10, 0x100, !P0 ;  /* 0x000001000a00780c */ /* 0x000fe400047c1270 */
[----:B------:R-:W-:Y:S02]  /*20b0*/  ISETP.LT.AND P2, PT, R18, 0x100, !P0 ;  /* 0x000001001200780c */ /* 0x000fe40004741270 */
[----:B------:R-:W-:Y:S02]  /*20c0*/  ISETP.LT.AND P3, PT, R12, 0x100, !P0 ;  /* 0x000001000c00780c */ /* 0x000fe40004761270 */
[----:B------:R-:W-:-:S07]  /*20d0*/  ISETP.LT.AND P0, PT, R0, 0x100, !P0 ;  /* 0x000001000000780c */ /* 0x000fce0004701270 */
[----:B0-----:R-:W2:Y:S04]  /*20e0*/  @P6 LDG.E.128 R188, desc[UR6][R20.64] ;  /* 0x0000000614bc6981 */ /* 0x001ea8000c1e1d00 */
[----:B-1----:R0:W2:Y:S04]  /*20f0*/  @P2 LDG.E.128 R168, desc[UR6][R22.64] ;  /* 0x0000000616a82981 */ /* 0x0020a8000c1e1d00 */
[----:B---3--:R-:W3:Y:S04]  /*2100*/  @P3 LDG.E.128 R160, desc[UR6][R28.64] ;  /* 0x000000061ca03981 */ /* 0x008ee8000c1e1d00 */
[----:B----4-:R1:W4:Y:S01]  /*2110*/  @P0 LDG.E.128 R180, desc[UR6][R30.64] ;  /* 0x000000061eb40981 */ /* 0x010322000c1e1d00 */
[C---:B------:R-:W-:Y:S01]  /*2120*/  SHF.L.U64.HI R185, R184.reuse, 0x2, R185 ;  /* 0x00000002b8b97819 */ /* 0x040fe200000102b9 */
[----:B------:R-:W-:Y:S01]  /*2130*/  IMAD.SHL.U32 R184, R184, 0x4, RZ ;  /* 0x00000004b8b87824 */ /* 0x000fe200078e00ff */
[C---:B------:R-:W-:Y:S01]  /*2140*/  SHF.L.U64.HI R187, R186.reuse, 0x2, R187 ;  /* 0x00000002babb7819 */ /* 0x040fe200000102bb */
[----:B------:R-:W-:Y:S01]  /*2150*/  IMAD.SHL.U32 R186, R186, 0x4, RZ ;  /* 0x00000004baba7824 */ /* 0x000fe200078e00ff */
[C---:B------:R-:W-:Y:S01]  /*2160*/  SHF.L.U64.HI R173, R172.reuse, 0x2, R173 ;  /* 0x00000002acad7819 */ /* 0x040fe200000102ad */
[----:B------:R-:W-:Y:S01]  /*2170*/  IMAD.X R85, R141, 0x1, R72, P4 ;  /* 0x000000018d557824 */ /* 0x000fe200020e0648 */
[----:B------:R-:W-:Y:S01]  /*2180*/  IADD3.X R222, R15, R141, R222, P5, P1 ;  /* 0x0000008d0fde7210 */ /* 0x000fe20002fe24de */
[----:B------:R-:W-:Y:S01]  /*2190*/  IMAD.SHL.U32 R172, R172, 0x4, RZ ;  /* 0x00000004acac7824 */ /* 0x000fe200078e00ff */
[----:B0-----:R-:W-:-:S02]  /*21a0*/  IADD3 R22, P4, R184, UR8, RZ ;  /* 0x00000008b8167c10 */ /* 0x001fc4000ff9e0ff */
[C---:B------:R-:W-:Y:S02]  /*21b0*/  SHF.L.U64.HI R175, R174.reuse, 0x2, R175 ;  /* 0x00000002aeaf7819 */ /* 0x040fe400000102af */
[----:B------:R-:W-:Y:S02]  /*21c0*/  IADD3 R20, P1, R186, UR8, RZ ;  /* 0x00000008ba147c10 */ /* 0x000fe4000ff3e0ff */
[----:B------:R-:W-:Y:S02]  /*21d0*/  SHF.L.U32 R174, R174, 0x2, RZ ;  /* 0x00000002aeae7819 */ /* 0x000fe400000006ff */
[----:B------:R-:W-:Y:S02]  /*21e0*/  IADD3.X R23, R185, UR9, RZ, P4, !PT ;  /* 0x00000009b9177c10 */ /* 0x000fe4000a7fe4ff */
[C---:B------:R-:W-:Y:S01]  /*21f0*/  SHF.L.U64.HI R134, R135.reuse, 0x2, R134 ;  /* 0x0000000287867819 */ /* 0x040fe20000010286 */
[----:B------:R-:W-:Y:S01]  /*2200*/  IMAD.SHL.U32 R135, R135, 0x4, RZ ;  /* 0x0000000487877824 */ /* 0x000fe200078e00ff */
[C---:B------:R-:W-:Y:S01]  /*2210*/  SHF.L.U64.HI R133, R132.reuse, 0x2, R133 ;  /* 0x0000000284857819 */ /* 0x040fe20000010285 */
[----:B------:R-:W-:Y:S01]  /*2220*/  IMAD.SHL.U32 R132, R132, 0x4, RZ ;  /* 0x0000000484847824 */ /* 0x000fe200078e00ff */
[----:B------:R-:W-:Y:S01]  /*2230*/  IADD3.X R21, R187, UR9, RZ, P1, !PT ;  /* 0x00000009bb157c10 */ /* 0x000fe20008ffe4ff */
[----:B------:R-:W-:Y:S01]  /*2240*/  BAR.SYNC.DEFER_BLOCKING 0x0 ;  /* 0x0000000000007b1d */ /* 0x000fe20000010000 */
[----:B------:R-:W-:-:S02]  /*2250*/  IADD3 R72, P4, R172, UR8, RZ ;  /* 0x00000008ac487c10 */ /* 0x000fc4000ff9e0ff */
[----:B------:R-:W-:Y:S02]  /*2260*/  IADD3 R74, P1, R174, UR8, RZ ;  /* 0x00000008ae4a7c10 */ /* 0x000fe4000ff3e0ff */
[----:B------:R-:W-:Y:S02]  /*2270*/  IADD3.X R77, R173, UR9, RZ, P4, !PT ;  /* 0x00000009ad4d7c10 */ /* 0x000fe4000a7fe4ff */
[----:B------:R-:W-:Y:S02]  /*2280*/  IADD3.X R79, R175, UR9, RZ, P1, !PT ;  /* 0x00000009af4f7c10 */ /* 0x000fe40008ffe4ff */
[----:B-1----:R-:W-:Y:S02]  /*2290*/  IADD3 R30, P1, R135, UR8, RZ ;  /* 0x00000008871e7c10 */ /* 0x002fe4000ff3e0ff */
[----:B------:R-:W-:Y:S02]  /*22a0*/  IADD3 R28, P4, R132, UR8, RZ ;  /* 0x00000008841c7c10 */ /* 0x000fe4000ff9e0ff */
[----:B------:R-:W-:-:S02]  /*22b0*/  IADD3.X R31, R134, UR9, RZ, P1, !PT ;  /* 0x00000009861f7c10 */ /* 0x000fc40008ffe4ff */
[----:B------:R-:W-:Y:S01]  /*22c0*/  IADD3.X R29, R133, UR9, RZ, P4, !PT ;  /* 0x00000009851d7c10 */ /* 0x000fe2000a7fe4ff */
[----:B------:R-:W-:Y:S01]  /*22d0*/  IMAD.SHL.U32 R94, R87, 0x4, RZ ;  /* 0x00000004575e7824 */ /* 0x000fe200078e00ff */
[----:B------:R0:W-:Y:S01]  /*22e0*/  STS.128 [R205], R20 ;  /* 0x00000014cd007388 */ /* 0x0001e20000000c00 */
[----:B------:R-:W-:Y:S01]  /*22f0*/  IADD3 R67, P1, R59, R67, RZ ;  /* 0x000000433b437210 */ /* 0x000fe20007f3e0ff */
[C---:B------:R-:W-:Y:S01]  /*2300*/  IMAD.SHL.U32 R92, R75.reuse, 0x4, RZ ;  /* 0x000000044b5c7824 */ /* 0x040fe200078e00ff */
[----:B------:R-:W-:Y:S02]  /*2310*/  SHF.L.U64.HI R93, R75, 0x2, R80 ;  /* 0x000000024b5d7819 */ /* 0x000fe40000010250 */
[----:B------:R-:W-:Y:S01]  /*2320*/  SHF.L.U64.HI R81, R83, 0x2, R88 ;  /* 0x0000000253517819 */ /* 0x000fe20000010258 */
[----:B0-----:R-:W-:Y:S01]  /*2330*/  IMAD.MOV.U32 R20, RZ, RZ, R74 ;  /* 0x000000ffff147224 */ /* 0x001fe200078e004a */
[----:B------:R-:W-:Y:S01]  /*2340*/  MOV R21, R79 ;  /* 0x0000004f00157202 */ /* 0x000fe20000000f00 */
[----:B------:R-:W-:-:S02]  /*2350*/  IMAD.MOV.U32 R22, RZ, RZ, R72 ;  /* 0x000000ffff167224 */ /* 0x000fc400078e0048 */
[----:B------:R-:W-:-:S05]  /*2360*/  IMAD.MOV.U32 R23, RZ, RZ, R77 ;  /* 0x000000ffff177224 */ /* 0x000fca00078e004d */
[----:B------:R0:W-:Y:S01]  /*2370*/  STS.128 [R205+0x10], R20 ;  /* 0x00001014cd007388 */ /* 0x0001e20000000c00 */
[----:B------:R-:W-:Y:S01]  /*2380*/  IADD3 R72, P4, R48, R73, RZ ;  /* 0x0000004930487210 */ /* 0x000fe20007f9e0ff */
[----:B------:R-:W-:Y:S01]  /*2390*/  IMAD.SHL.U32 R83, R83, 0x4, RZ ;  /* 0x0000000453537824 */ /* 0x000fe200078e00ff */
[----:B------:R-:W-:Y:S02]  /*23a0*/  IADD3.X R74, R86, R66, RZ, P1, !PT ;  /* 0x00000042564a7210 */ /* 0x000fe40000ffe4ff */
[C---:B------:R-:W-:Y:S01]  /*23b0*/  SHF.L.U64.HI R80, R82.reuse, 0x2, R85 ;  /* 0x0000000252507819 */ /* 0x040fe20000010255 */
[----:B------:R-:W-:Y:S01]  /*23c0*/  IMAD.SHL.U32 R82, R82, 0x4, RZ ;  /* 0x0000000452527824 */ /* 0x000fe200078e00ff */
[----:B------:R-:W-:Y:S01]  /*23d0*/  SHF.L.U64.HI R95, R87, 0x2, R78 ;  /* 0x00000002575f7819 */ /* 0x000fe2000001024e */
[----:B0-----:R-:W-:Y:S01]  /*23e0*/  IMAD.MOV.U32 R20, RZ, RZ, R30 ;  /* 0x000000ffff147224 */ /* 0x001fe200078e001e */
[----:B------:R-:W-:Y:S01]  /*23f0*/  MOV R22, R28 ;  /* 0x0000001c00167202 */ /* 0x000fe20000000f00 */
[----:B------:R-:W-:-:S02]  /*2400*/  IMAD.MOV.U32 R21, RZ, RZ, R31 ;  /* 0x000000ffff157224 */ /* 0x000fc400078e001f */
[----:B------:R-:W-:-:S05]  /*2410*/  IMAD.MOV.U32 R23, RZ, RZ, R29 ;  /* 0x000000ffff177224 */ /* 0x000fca00078e001d */
[----:B------:R0:W-:Y:S01]  /*2420*/  STS.128 [R205+0x20], R20 ;  /* 0x00002014cd007388 */ /* 0x0001e20000000c00 */
[----:B------:R-:W-:Y:S01]  /*2430*/  IMAD.X R73, R96, 0x1, R65, P4 ;  /* 0x0000000160497824 */ /* 0x000fe200020e0641 */
[C---:B------:R-:W-:Y:S01]  /*2440*/  SHF.L.U64.HI R74, R67.reuse, 0x2, R74 ;  /* 0x00000002434a7819 */ /* 0x040fe2000001024a */
[----:B------:R-:W-:Y:S01]  /*2450*/  IMAD.SHL.U32 R75, R67, 0x4, RZ ;  /* 0x00000004434b7824 */ /* 0x000fe200078e00ff */
[----:B------:R-:W-:Y:S02]  /*2460*/  IADD3 R65, P5, R82, UR8, RZ ;  /* 0x0000000852417c10 */ /* 0x000fe4000ffbe0ff */
[----:B0-----:R-:W-:Y:S02]  /*2470*/  IADD3 R20, P1, R94, UR8, RZ ;  /* 0x000000085e147c10 */ /* 0x001fe4000ff3e0ff */
[----:B------:R-:W-:Y:S02]  /*2480*/  IADD3 R22, P4, R92, UR8, RZ ;  /* 0x000000085c167c10 */ /* 0x000fe4000ff9e0ff */
[----:B------:R-:W-:-:S02]  /*2490*/  IADD3.X R21, R95, UR9, RZ, P1, !PT ;  /* 0x000000095f157c10 */ /* 0x000fc40008ffe4ff */
[----:B------:R-:W-:Y:S02]  /*24a0*/  IADD3 R67, P1, R83, UR8, RZ ;  /* 0x0000000853437c10 */ /* 0x000fe4000ff3e0ff */
[----:B------:R-:W-:Y:S02]  /*24b0*/  IADD3.X R23, R93, UR9, RZ, P4, !PT ;  /* 0x000000095d177c10 */ /* 0x000fe4000a7fe4ff */
[----:B------:R-:W-:Y:S02]  /*24c0*/  IADD3.X R78, R81, UR9, RZ, P1, !PT ;  /* 0x00000009514e7c10 */ /* 0x000fe40008ffe4ff */
[----:B------:R-:W-:Y:S02]  /*24d0*/  IADD3.X R66, R80, UR9, RZ, P5, !PT ;  /* 0x0000000950427c10 */ /* 0x000fe4000affe4ff */
[----:B------:R-:W-:Y:S02]  /*24e0*/  IADD3 R30, P4, R75, UR8, RZ ;  /* 0x000000084b1e7c10 */ /* 0x000fe4000ff9e0ff */
[C---:B------:R-:W-:Y:S01]  /*24f0*/  SHF.L.U64.HI R73, R72.reuse, 0x2, R73 ;  /* 0x0000000248497819 */ /* 0x040fe20000010249 */
[----:B------:R-:W-:Y:S01]  /*2500*/  IMAD.SHL.U32 R72, R72, 0x4, RZ ;  /* 0x0000000448487824 */ /* 0x000fe200078e00ff */
[----:B------:R0:W-:Y:S01]  /*2510*/  STS.128 [R205+0x30], R20 ;  /* 0x00003014cd007388 */ /* 0x0001e20000000c00 */
[----:B------:R-:W-:-:S03]  /*2520*/  IADD3.X R31, R74, UR9, RZ, P4, !PT ;  /* 0x000000094a1f7c10 */ /* 0x000fc6000a7fe4ff */
[----:B------:R-:W-:-:S04]  /*2530*/  IADD3 R28, P1, R72, UR8, RZ ;  /* 0x00000008481c7c10 */ /* 0x000fc8000ff3e0ff */
[----:B------:R-:W-:Y:S02]  /*2540*/  IADD3.X R29, R73, UR9, RZ, P1, !PT ;  /* 0x00000009491d7c10 */ /* 0x000fe40008ffe4ff */
[----:B0-----:R-:W-:Y:S01]  /*2550*/  MOV R20, R67 ;  /* 0x0000004300147202 */ /* 0x001fe20000000f00 */
[----:B------:R-:W-:Y:S02]  /*2560*/  IMAD.MOV.U32 R21, RZ, RZ, R78 ;  /* 0x000000ffff157224 */ /* 0x000fe400078e004e */
[----:B------:R-:W-:Y:S01]  /*2570*/  IMAD.MOV.U32 R22, RZ, RZ, R65 ;  /* 0x000000ffff167224 */ /* 0x000fe200078e0041 */
[----:B------:R-:W-:Y:S01]  /*2580*/  IADD3 R65, P4, R50, R63, RZ ;  /* 0x0000003f32417210 */ /* 0x000fe20007f9e0ff */
[----:B------:R-:W-:-:S04]  /*2590*/  IMAD.MOV.U32 R23, RZ, RZ, R66 ;  /* 0x000000ffff177224 */ /* 0x000fc800078e0042 */
[----:B------:R-:W-:Y:S01]  /*25a0*/  IMAD.X R66, R98, 0x1, R55, P4 ;  /* 0x0000000162427824 */ /* 0x000fe200020e0637 */
[----:B------:R0:W-:Y:S02]  /*25b0*/  STS.128 [R205+0x40], R20 ;  /* 0x00004014cd007388 */ /* 0x0001e40000000c00 */
[----:B0-----:R-:W-:Y:S01]  /*25c0*/  MOV R21, R31 ;  /* 0x0000001f00157202 */ /* 0x001fe20000000f00 */
[----:B------:R-:W-:Y:S01]  /*25d0*/  IMAD.MOV.U32 R22, RZ, RZ, R28 ;  /* 0x000000ffff167224 */ /* 0x000fe200078e001c */
[----:B------:R-:W-:Y:S01]  /*25e0*/  IADD3 R31, P4, R58, R62, RZ ;  /* 0x0000003e3a1f7210 */ /* 0x000fe20007f9e0ff */
[----:B------:R-:W-:Y:S01]  /*25f0*/  IMAD.MOV.U32 R20, RZ, RZ, R30 ;  /* 0x000000ffff147224 */ /* 0x000fe200078e001e */
[----:B------:R-:W-:Y:S02]  /*2600*/  IADD3 R28, P1, R56, R53, RZ ;  /* 0x00000035381c7210 */ /* 0x000fe40007f3e0ff */
[----:B------:R-:W-:Y:S01]  /*2610*/  IADD3 R30, P5, R84, R64, RZ ;  /* 0x00000040541e7210 */ /* 0x000fe20007fbe0ff */
[----:B------:R-:W-:-:S02]  /*2620*/  IMAD.X R54, R110, 0x1, R54, P4 ;  /* 0x000000016e367824 */ /* 0x000fc400020e0636 */
[----:B------:R-:W-:Y:S02]  /*2630*/  IMAD.MOV.U32 R23, RZ, RZ, R29 ;  /* 0x000000ffff177224 */ /* 0x000fe400078e001d */
[----:B------:R-:W-:Y:S01]  /*2640*/  IMAD.X R61, R108, 0x1, R61, P1 ;  /* 0x000000016c3d7824 */ /* 0x000fe200008e063d */
[----:B------:R-:W-:Y:S01]  /*2650*/  SHF.L.U32 R62, R65, 0x2, RZ ;  /* 0x00000002413e7819 */ /* 0x000fe200000006ff */
[----:B------:R-:W-:Y:S01]  /*2660*/  IMAD.X R53, R44, 0x1, R60, P5 ;  /* 0x000000012c357824 */ /* 0x000fe200028e063c */
[C---:B------:R-:W-:Y:S01]  /*2670*/  SHF.L.U64.HI R29, R31.reuse, 0x2, R54 ;  /* 0x000000021f1d7819 */ /* 0x040fe20000010236 */
[C---:B------:R-:W-:Y:S01]  /*2680*/  IMAD.SHL.U32 R60, R28.reuse, 0x4, RZ ;  /* 0x000000041c3c7824 */ /* 0x040fe200078e00ff */
[----:B------:R0:W-:Y:S01]  /*2690*/  STS.128 [R205+0x50], R20 ;  /* 0x00005014cd007388 */ /* 0x0001e20000000c00 */
[----:B------:R-:W-:Y:S01]  /*26a0*/  IMAD.SHL.U32 R31, R31, 0x4, RZ ;  /* 0x000000041f1f7824 */ /* 0x000fe200078e00ff */
[----:B------:R-:W-:Y:S02]  /*26b0*/  SHF.L.U64.HI R61, R28, 0x2, R61 ;  /* 0x000000021c3d7819 */ /* 0x000fe4000001023d */
[----:B------:R-:W-:-:S02]  /*26c0*/  SHF.L.U64.HI R63, R65, 0x2, R66 ;  /* 0x00000002413f7819 */ /* 0x000fc40000010242 */
[C---:B------:R-:W-:Y:S02]  /*26d0*/  SHF.L.U64.HI R28, R30.reuse, 0x2, R53 ;  /* 0x000000021e1c7819 */ /* 0x040fe40000010235 */
[----:B------:R-:W-:Y:S02]  /*26e0*/  SHF.L.U32 R30, R30, 0x2, RZ ;  /* 0x000000021e1e7819 */ /* 0x000fe400000006ff */
[----:B------:R-:W-:Y:S02]  /*26f0*/  IADD3 R54, P4, R31, UR8, RZ ;  /* 0x000000081f367c10 */ /* 0x000fe4000ff9e0ff */
[----:B0-----:R-:W-:Y:S02]  /*2700*/  IADD3 R20, P5, R62, UR8, RZ ;  /* 0x000000083e147c10 */ /* 0x001fe4000ffbe0ff */
[----:B------:R-:W-:Y:S02]  /*2710*/  IADD3 R22, P1, R60, UR8, RZ ;  /* 0x000000083c167c10 */ /* 0x000fe4000ff3e0ff */
[----:B------:R-:W-:-:S02]  /*2720*/  IADD3.X R21, R63, UR9, RZ, P5, !PT ;  /* 0x000000093f157c10 */ /* 0x000fc4000affe4ff */
[----:B------:R-:W-:Y:S02]  /*2730*/  IADD3 R53, P5, R30, UR8, RZ ;  /* 0x000000081e357c10 */ /* 0x000fe4000ffbe0ff */
[----:B------:R-:W-:Y:S02]  /*2740*/  IADD3.X R23, R61, UR9, RZ, P1, !PT ;  /* 0x000000093d177c10 */ /* 0x000fe40008ffe4ff */
[----:B------:R-:W-:Y:S02]  /*2750*/  IADD3.X R55, R29, UR9, RZ, P4, !PT ;  /* 0x000000091d377c10 */ /* 0x000fe4000a7fe4ff */
[----:B------:R-:W-:Y:S02]  /*2760*/  IADD3 R67, P1, P4, R17, R52, R220 ;  /* 0x0000003411437210 */ /* 0x000fe40007c3e0dc */
[----:B------:R-:W-:Y:S01]  /*2770*/  IADD3.X R52, R28, UR9, RZ, P5, !PT ;  /* 0x000000091c347c10 */ /* 0x000fe2000affe4ff */
[----:B------:R0:W-:Y:S02]  /*2780*/  STS.128 [R205+0x60], R20 ;  /* 0x00006014cd007388 */ /* 0x0001e40000000c00 */
[----:B0-----:R-:W-:-:S02]  /*2790*/  IMAD.MOV.U32 R20, RZ, RZ, R54 ;  /* 0x000000ffff147224 */ /* 0x001fc400078e0036 */
[----:B------:R-:W-:Y:S02]  /*27a0*/  IMAD.MOV.U32 R21, RZ, RZ, R55 ;  /* 0x000000ffff157224 */ /* 0x000fe400078e0037 */
[----:B------:R-:W-:Y:S02]  /*27b0*/  IMAD.MOV.U32 R22, RZ, RZ, R53 ;  /* 0x000000ffff167224 */ /* 0x000fe400078e0035 */
[----:B------:R-:W-:-:S05]  /*27c0*/  IMAD.MOV.U32 R23, RZ, RZ, R52 ;  /* 0x000000ffff177224 */ /* 0x000fca00078e0034 */
[----:B------:R-:W-:Y:S01]  /*27d0*/  STS.128 [R205+0x70], R20 ;  /* 0x00007014cd007388 */ /* 0x000fe20000000c00 */
[----:B------:R-:W-:Y:S01]  /*27e0*/  BAR.SYNC.DEFER_BLOCKING 0x0 ;  /* 0x0000000000007b1d */ /* 0x000fe20000010000 */
[----:B------:R-:W-:Y:S02]  /*27f0*/  IADD3.X R66, R15, R35, R140, P1, P4 ;  /* 0x000000230f427210 */ /* 0x000fe40000fe848c */
[----:B------:R-:W-:-:S04]  /*2800*/  IADD3 R64, P1, P4, R17, R34, R154 ;  /* 0x0000002211407210 */ /* 0x000fc80007c3e09a */
[----:B------:R-:W-:Y:S02]  /*2810*/  IADD3.X R65, R15, R33, R126, P1, P4 ;  /* 0x000000210f417210 */ /* 0x000fe40000fe847e */
[----:B------:R-:W-:Y:S01]  /*2820*/  IADD3 R87, P1, P4, R17, R32, R152 ;  /* 0x0000002011577210 */ /* 0x000fe20007c3e098 */
[----:B------:R0:W1:Y:S04]  /*2830*/  LDS.64 R54, [R76] ;  /* 0x000000004c367984 */ /* 0x0000680000000a00 */
[----:B------:R-:W2:Y:S04]  /*2840*/  LDS.64 R52, [R9+0x2000] ;  /* 0x0020000009347984 */ /* 0x000ea80000000a00 */
[----:B------:R-:W3:Y:S04]  /*2850*/  LDS.64 R34, [R3+0x4000] ;  /* 0x0040000003227984 */ /* 0x000ee80000000a00 */
[----:B------:R-:W4:Y:S01]  /*2860*/  LDS.64 R32, [R6+0x6000] ;  /* 0x0060000006207984 */ /* 0x000f220000000a00 */
[----:B------:R-:W-:-:S02]  /*2870*/  CS2R R156, SRZ ;  /* 0x00000000009c7805 */ /* 0x000fc4000001ff00 */
[----:B------:R-:W-:Y:S02]  /*2880*/  CS2R R158, SRZ ;  /* 0x00000000009e7805 */ /* 0x000fe4000001ff00 */
[----:B0-----:R-:W-:Y:S02]  /*2890*/  CS2R R76, SRZ ;  /* 0x00000000004c7805 */ /* 0x001fe4000001ff00 */
[----:B------:R-:W-:Y:S02]  /*28a0*/  CS2R R78, SRZ ;  /* 0x00000000004e7805 */ /* 0x000fe4000001ff00 */
[----:B------:R-:W-:Y:S02]  /*28b0*/  IADD3.X R210, R15, R8, R124, P1, P4 ;  /* 0x000000080fd27210 */ /* 0x000fe40000fe847c */
[----:B------:R-:W-:Y:S01]  /*28c0*/  LOP3.LUT R8, R11, 0xff, RZ, 0xc0, !PT ;  /* 0x000000ff0b087812 */ /* 0x000fe200078ec0ff */
[----:B-1----:R-:W5:Y:S04]  /*28d0*/  @P6 LDG.E.128 R192, desc[UR6][R54.64] ;  /* 0x0000000636c06981 */ /* 0x002f68000c1e1d00 */
[----:B--2---:R0:W2:Y:S04]  /*28e0*/  @P2 LDG.E.128 R164, desc[UR6][R52.64] ;  /* 0x0000000634a42981 */ /* 0x0040a8000c1e1d00 */
[----:B---3--:R-:W3:Y:S04]  /*28f0*/  @P3 LDG.E.128 R156, desc[UR6][R34.64] ;  /* 0x00000006229c3981 */ /* 0x008ee8000c1e1d00 */
[----:B----4-:R1:W4:Y:S01]  /*2900*/  @P0 LDG.E.128 R76, desc[UR6][R32.64] ;  /* 0x00000006204c0981 */ /* 0x010322000c1e1d00 */
[----:B------:R-:W-:Y:S01]  /*2910*/  LEA R20, R8, UR4, 0x3 ;  /* 0x0000000408147c11 */ /* 0x000fe2000f8e18ff */
[----:B------:R-:W-:Y:S01]  /*2920*/  BAR.SYNC.DEFER_BLOCKING 0x0 ;  /* 0x0000000000007b1d */ /* 0x000fe20000010000 */
[----:B------:R-:W-:-:S02]  /*2930*/  IADD3 R85, P1, P4, R17, R13, R146 ;  /* 0x0000000d11557210 */ /* 0x000fc40007c3e092 */
[----:B------:R-:W-:Y:S02]  /*2940*/  SHF.L.U64.HI R240, R239, 0x2, R240 ;  /* 0x00000002eff07819 */ /* 0x000fe400000102f0 */
[----:B------:R-:W-:Y:S02]  /*2950*/  IADD3.X R204, R15, R14, R114, P1, P4 ;  /* 0x0000000e0fcc7210 */ /* 0x000fe40000fe8472 */
[----:B------:R-:W-:Y:S02]  /*2960*/  SHF.L.U32 R239, R239, 0x2, RZ ;  /* 0x00000002efef7819 */ /* 0x000fe400000006ff */
[----:B------:R-:W-:Y:S02]  /*2970*/  IADD3 R57, P1, P4, R17, R57, R144 ;  /* 0x0000003911397210 */ /* 0x000fe40007c3e090 */
[C---:B------:R-:W-:Y:S01]  /*2980*/  SHF.L.U64.HI R238, R237.reuse, 0x2, R238 ;  /* 0x00000002edee7819 */ /* 0x040fe200000102ee */
[----:B-----5:R5:W-:Y:S01]  /*2990*/  STS [R20], R5 ;  /* 0x0000000514007388 */ /* 0x020be20000000800 */
[----:B0-----:R-:W-:Y:S01]  /*29a0*/  IADD3 R53, P5, R239, UR8, RZ ;  /* 0x00000008ef357c10 */ /* 0x001fe2000ffbe0ff */
[----:B------:R-:W-:Y:S01]  /*29b0*/  IMAD.SHL.U32 R237, R237, 0x4, RZ ;  /* 0x00000004eded7824 */ /* 0x000fe200078e00ff */
[----:B------:R-:W-:-:S02]  /*29c0*/  IADD3.X R176, R15, R51, R112, P1, P4 ;  /* 0x000000330fb07210 */ /* 0x000fc40000fe8470 */
[----:B------:R-:W-:Y:S02]  /*29d0*/  LOP3.LUT R8, R207, 0x40, RZ, 0xfc, !PT ;  /* 0x00000040cf087812 */ /* 0x000fe400078efcff */
[----:B------:R-:W-:Y:S02]  /*29e0*/  IADD3 R49, P1, P4, R17, R49, R142 ;  /* 0x0000003111317210 */ /* 0x000fe40007c3e08e */
[C---:B------:R-:W-:Y:S02]  /*29f0*/  LOP3.LUT R13, R207.reuse, 0x80, RZ, 0xfc, !PT ;  /* 0x00000080cf0d7812 */ /* 0x040fe400078efcff */
[----:B------:R-:W-:Y:S02]  /*2a00*/  LOP3.LUT R14, R207, 0xc0, RZ, 0xfc, !PT ;  /* 0x000000c0cf0e7812 */ /* 0x000fe400078efcff */
[C---:B------:R-:W-:Y:S01]  /*2a10*/  SHF.L.U64.HI R151, R150.reuse, 0x2, R151 ;  /* 0x0000000296977819 */ /* 0x040fe20000010297 */
[----:B------:R-:W-:Y:S01]  /*2a20*/  IMAD.SHL.U32 R150, R150, 0x4, RZ ;  /* 0x0000000496967824 */ /* 0x000fe200078e00ff */
[----:B------:R-:W-:-:S02]  /*2a30*/  IADD3.X R21, R240, UR9, RZ, P5, !PT ;  /* 0x00000009f0157c10 */ /* 0x000fc4000affe4ff */
[----:B------:R-:W-:Y:S02]  /*2a40*/  IADD3 R22, P5, R237, UR8, RZ ;  /* 0x00000008ed167c10 */ /* 0x000fe4000ffbe0ff */
[----:B-1----:R-:W-:Y:S02]  /*2a50*/  LEA R32, R8, UR4, 0x3 ;  /* 0x0000000408207c11 */ /* 0x002fe4000f8e18ff */
[----:B------:R-:W-:Y:S02]  /*2a60*/  IADD3.X R178, R15, R47, R46, P1, P4 ;  /* 0x0000002f0fb27210 */ /* 0x000fe40000fe842e */
[----:B-----5:R-:W-:Y:S01]  /*2a70*/  LEA R5, R13, UR4, 0x3 ;  /* 0x000000040d057c11 */ /* 0x020fe2000f8e18ff */
[----:B------:R-:W-:Y:S01]  /*2a80*/  BAR.SYNC.DEFER_BLOCKING 0x0 ;  /* 0x0000000000007b1d */ /* 0x000fe20000010000 */
[----:B------:R-:W-:Y:S02]  /*2a90*/  LEA R8, R14, UR4, 0x3 ;  /* 0x000000040e087c11 */ /* 0x000fe4000f8e18ff */
[----:B------:R-:W-:-:S02]  /*2aa0*/  LEA R47, R207, UR4, 0x3 ;  /* 0x00000004cf2f7c11 */ /* 0x000fc4000f8e18ff */
[C---:B------:R-:W-:Y:S01]  /*2ab0*/  SHF.L.U64.HI R149, R148.reuse, 0x2, R149 ;  /* 0x0000000294957819 */ /* 0x040fe20000010295 */
[----:B------:R-:W-:Y:S01]  /*2ac0*/  IMAD.SHL.U32 R148, R148, 0x4, RZ ;  /* 0x0000000494947824 */ /* 0x000fe200078e00ff */
[----:B------:R-:W-:Y:S02]  /*2ad0*/  IADD3.X R23, R238, UR9, RZ, P5, !PT ;  /* 0x00000009ee177c10 */ /* 0x000fe4000affe4ff */
[----:B------:R-:W-:Y:S02]  /*2ae0*/  IADD3 R51, P5, R150, UR8, RZ ;  /* 0x0000000896337c10 */ /* 0x000fe4000ffbe0ff */
[C---:B------:R-:W-:Y:S01]  /*2af0*/  SHF.L.U64.HI R118, R119.reuse, 0x2, R118 ;  /* 0x0000000277767819 */ /* 0x040fe20000010276 */
[----:B------:R-:W-:Y:S01]  /*2b00*/  IMAD.SHL.U32 R119, R119, 0x4, RZ ;  /* 0x0000000477777824 */ /* 0x000fe200078e00ff */
[----:B------:R-:W-:Y:S02]  /*2b10*/  IADD3.X R202, R151, UR9, RZ, P5, !PT ;  /* 0x0000000997ca7c10 */ /* 0x000fe4000affe4ff */
[----:B------:R-:W-:Y:S01]  /*2b20*/  IADD3 R33, P5, R148, UR8, RZ ;  /* 0x0000000894217c10 */ /* 0x000fe2000ffbe0ff */
[----:B------:R0:W-:Y:S04]  /*2b30*/  LDS R13, [R32] ;  /* 0x00000000200d7984 */ /* 0x0001e80000000800 */
[----:B------:R-:W-:Y:S04]  /*2b40*/  LDS R5, [R5] ;  /* 0x0000000005057984 */ /* 0x000fe80000000800 */
[----:B------:R-:W-:Y:S04]  /*2b50*/  LDS R14, [R47] ;  /* 0x000000002f0e7984 */ /* 0x000fe80000000800 */
[----:B------:R-:W-:Y:S01]  /*2b60*/  LDS R8, [R8] ;  /* 0x0000000008087984 */ /* 0x000fe20000000800 */
[----:B------:R-:W-:-:S02]  /*2b70*/  IADD3.X R88, R149, UR9, RZ, P5, !PT ;  /* 0x0000000995587c10 */ /* 0x000fc4000affe4ff */
[C---:B------:R-:W-:Y:S02]  /*2b80*/  SHF.L.U64.HI R117, R116.reuse, 0x2, R117 ;  /* 0x0000000274757819 */ /* 0x040fe40000010275 */
[----:B------:R-:W-:Y:S02]  /*2b90*/  IADD3 R54, P5, R119, UR8, RZ ;  /* 0x0000000877367c10 */ /* 0x000fe4000ffbe0ff */
[----:B------:R-:W-:Y:S02]  /*2ba0*/  SHF.L.U32 R116, R116, 0x2, RZ ;  /* 0x0000000274747819 */ /* 0x000fe400000006ff */
[C---:B------:R-:W-:Y:S01]  /*2bb0*/  SHF.L.U64.HI R107, R106.reuse, 0x2, R107 ;  /* 0x000000026a6b7819 */ /* 0x040fe2000001026b */
[----:B------:R-:W-:Y:S01]  /*2bc0*/  IMAD.SHL.U32 R106, R106, 0x4, RZ ;  /* 0x000000046a6a7824 */ /* 0x000fe200078e00ff */
[----:B------:R-:W-:Y:S02]  /*2bd0*/  IADD3.X R55, R118, UR9, RZ, P5, !PT ;  /* 0x0000000976377c10 */ /* 0x000fe4000affe4ff */
[----:B------:R-:W-:Y:S01]  /*2be0*/  IADD3 R52, P5, R116, UR8, RZ ;  /* 0x0000000874347c10 */ /* 0x000fe2000ffbe0ff */
[----:B------:R-:W-:Y:S01]  /*2bf0*/  IMAD.MOV.U32 R20, RZ, RZ, R53 ;  /* 0x000000ffff147224 */ /* 0x000fe200078e0035 */
[----:B------:R-:W-:Y:S01]  /*2c00*/  BAR.SYNC.DEFER_BLOCKING 0x0 ;  /* 0x0000000000007b1d */ /* 0x000fe20000010000 */
[C---:B------:R-:W-:Y:S01]  /*2c10*/  SHF.L.U64.HI R105, R104.reuse, 0x2, R105 ;  /* 0x0000000268697819 */ /* 0x040fe20000010269 */
[----:B------:R-:W-:Y:S01]  /*2c20*/  IMAD.SHL.U32 R104, R104, 0x4, RZ ;  /* 0x0000000468687824 */ /* 0x000fe200078e00ff */
[----:B------:R-:W-:-:S02]  /*2c30*/  IADD3.X R53, R117, UR9, RZ, P5, !PT ;  /* 0x0000000975357c10 */ /* 0x000fc4000affe4ff */
[----:B------:R-:W-:Y:S02]  /*2c40*/  IADD3 R34, P5, R106, UR8, RZ ;  /* 0x000000086a227c10 */ /* 0x000fe4000ffbe0ff */
[C---:B------:R-:W-:Y:S01]  /*2c50*/  SHF.L.U64.HI R89, R91.reuse, 0x2, R16 ;  /* 0x000000025b597819 */ /* 0x040fe20000010210 */
[----:B------:R-:W-:Y:S01]  /*2c60*/  IMAD.SHL.U32 R91, R91, 0x4, RZ ;  /* 0x000000045b5b7824 */ /* 0x000fe200078e00ff */
[----:B------:R-:W-:Y:S02]  /*2c70*/  IADD3.X R35, R107, UR9, RZ, P5, !PT ;  /* 0x000000096b237c10 */ /* 0x000fe4000affe4ff */
[----:B0-----:R-:W-:Y:S02]  /*2c80*/  IADD3 R32, P5, R104, UR8, RZ ;  /* 0x0000000868207c10 */ /* 0x001fe4000ffbe0ff */
[C---:B------:R-:W-:Y:S02]  /*2c90*/  SHF.L.U64.HI R66, R67.reuse, 0x2, R66 ;  /* 0x0000000243427819 */ /* 0x040fe40000010242 */
[----:B------:R-:W-:Y:S01]  /*2ca0*/  SHF.L.U32 R67, R67, 0x2, RZ ;  /* 0x0000000243437819 */ /* 0x000fe200000006ff */
[----:B------:R0:W-:Y:S01]  /*2cb0*/  STS.128 [R205], R20 ;  /* 0x00000014cd007388 */ /* 0x0001e20000000c00 */
[C---:B------:R-:W-:Y:S01]  /*2cc0*/  SHF.L.U64.HI R65, R64.reuse, 0x2, R65 ;  /* 0x0000000240417819 */ /* 0x040fe20000010241 */
[----:B------:R-:W-:-:S02]  /*2cd0*/  IMAD.SHL.U32 R64, R64, 0x4, RZ ;  /* 0x0000000440407824 */ /* 0x000fc400078e00ff */
[----:B0-----:R-:W-:Y:S01]  /*2ce0*/  IMAD.MOV.U32 R22, RZ, RZ, R33 ;  /* 0x000000ffff167224 */ /* 0x001fe200078e0021 */
[----:B------:R-:W-:Y:S01]  /*2cf0*/  MOV R20, R51 ;  /* 0x0000003300147202 */ /* 0x000fe20000000f00 */
[----:B------:R-:W-:Y:S01]  /*2d00*/  IMAD.MOV.U32 R23, RZ, RZ, R88 ;  /* 0x000000ffff177224 */ /* 0x000fe200078e0058 */
[C---:B------:R-:W-:Y:S01]  /*2d10*/  SHF.L.U64.HI R88, R90.reuse, 0x2, R45 ;  /* 0x000000025a587819 */ /* 0x040fe2000001022d */
[----:B------:R-:W-:Y:S01]  /*2d20*/  IMAD.SHL.U32 R90, R90, 0x4, RZ ;  /* 0x000000045a5a7824 */ /* 0x000fe200078e00ff */
[----:B------:R-:W-:Y:S02]  /*2d30*/  IADD3.X R33, R105, UR9, RZ, P5, !PT ;  /* 0x0000000969217c10 */ /* 0x000fe4000affe4ff */
[----:B------:R-:W-:Y:S01]  /*2d40*/  IADD3 R51, P5, R91, UR8, RZ ;  /* 0x000000085b337c10 */ /* 0x000fe2000ffbe0ff */
[----:B------:R-:W-:-:S03]  /*2d50*/  IMAD.MOV.U32 R21, RZ, RZ, R202 ;  /* 0x000000ffff157224 */ /* 0x000fc600078e00ca */
[----:B------:R-:W-:Y:S02]  /*2d60*/  IADD3.X R214, R89, UR9, RZ, P5, !PT ;  /* 0x0000000959d67c10 */ /* 0x000fe4000affe4ff */
[----:B------:R-:W-:Y:S01]  /*2d70*/  IADD3 R47, P5, R90, UR8, RZ ;  /* 0x000000085a2f7c10 */ /* 0x000fe2000ffbe0ff */
[----:B------:R0:W-:Y:S03]  /*2d80*/  STS.128 [R205+0x10], R20 ;  /* 0x00001014cd007388 */ /* 0x0001e60000000c00 */
[----:B------:R-:W-:Y:S02]  /*2d90*/  IADD3.X R212, R88, UR9, RZ, P5, !PT ;  /* 0x0000000958d47c10 */ /* 0x000fe4000affe4ff */
[----:B------:R-:W-:Y:S02]  /*2da0*/  IADD3 R16, P5, R67, UR8, RZ ;  /* 0x0000000843107c10 */ /* 0x000fe4000ffbe0ff */
[----:B------:R-:W-:-:S02]  /*2db0*/  IADD3 R220, P1, P4, R17, R59, R220 ;  /* 0x0000003b11dc7210 */ /* 0x000fc40007c3e0dc */
[----:B------:R-:W-:Y:S02]  /*2dc0*/  IADD3.X R45, R66, UR9, RZ, P5, !PT ;  /* 0x00000009422d7c10 */ /* 0x000fe4000affe4ff */
[----:B------:R-:W-:Y:S01]  /*2dd0*/  IADD3 R59, P5, R64, UR8, RZ ;  /* 0x00000008403b7c10 */ /* 0x000fe2000ffbe0ff */
[----:B0-----:R-:W-:Y:S01]  /*2de0*/  IMAD.MOV.U32 R20, RZ, RZ, R54 ;  /* 0x000000ffff147224 */ /* 0x001fe200078e0036 */
[----:B------:R-:W-:Y:S01]  /*2df0*/  MOV R23, R53 ;  /* 0x0000003500177202 */ /* 0x000fe20000000f00 */
[----:B------:R-:W-:Y:S02]  /*2e00*/  IMAD.MOV.U32 R21, RZ, RZ, R55 ;  /* 0x000000ffff157224 */ /* 0x000fe400078e0037 */
[----:B------:R-:W-:Y:S02]  /*2e10*/  IMAD.MOV.U32 R22, RZ, RZ, R52 ;  /* 0x000000ffff167224 */ /* 0x000fe400078e0034 */
[----:B------:R-:W-:Y:S01]  /*2e20*/  IMAD.SHL.U32 R54, R87, 0x4, RZ ;  /* 0x0000000457367824 */ /* 0x000fe200078e00ff */
[C---:B------:R-:W-:Y:S01]  /*2e30*/  SHF.L.U64.HI R53, R85.reuse, 0x2, R204 ;  /* 0x0000000255357819 */ /* 0x040fe200000102cc */
[----:B------:R-:W-:Y:S01]  /*2e40*/  IMAD.SHL.U32 R52, R85, 0x4, RZ ;  /* 0x0000000455347824 */ /* 0x000fe200078e00ff */
[----:B------:R0:W-:Y:S01]  /*2e50*/  STS.128 [R205+0x20], R20 ;  /* 0x00002014cd007388 */ /* 0x0001e20000000c00 */
[----:B------:R-:W-:-:S02]  /*2e60*/  IADD3.X R204, R65, UR9, RZ, P5, !PT ;  /* 0x0000000941cc7c10 */ /* 0x000fc4000affe4ff */
[----:B------:R-:W-:Y:S02]  /*2e70*/  SHF.L.U64.HI R55, R87, 0x2, R210 ;  /* 0x0000000257377819 */ /* 0x000fe400000102d2 */
[----:B------:R-:W-:Y:S01]  /*2e80*/  IADD3 R85, P5, R54, UR8, RZ ;  /* 0x0000000836557c10 */ /* 0x000fe2000ffbe0ff */
[----:B------:R-:W1:Y:S01]  /*2e90*/  S2R R202, SR_TID.X ;  /* 0x0000000000ca7919 */ /* 0x000e620000002100 */
[----:B0-----:R-:W-:Y:S01]  /*2ea0*/  IMAD.MOV.U32 R20, RZ, RZ, R34 ;  /* 0x000000ffff147224 */ /* 0x001fe200078e0022 */
[----:B------:R-:W-:Y:S01]  /*2eb0*/  MOV R22, R32 ;  /* 0x0000002000167202 */ /* 0x000fe20000000f00 */
[----:B------:R-:W-:Y:S02]  /*2ec0*/  IMAD.MOV.U32 R21, RZ, RZ, R35 ;  /* 0x000000ffff157224 */ /* 0x000fe400078e0023 */
[----:B------:R-:W-:Y:S01]  /*2ed0*/  IMAD.MOV.U32 R23, RZ, RZ, R33 ;  /* 0x000000ffff177224 */ /* 0x000fe200078e0021 */
[C---:B------:R-:W-:Y:S01]  /*2ee0*/  SHF.L.U64.HI R33, R57.reuse, 0x2, R176 ;  /* 0x0000000239217819 */ /* 0x040fe200000102b0 */
[----:B------:R-:W-:Y:S01]  /*2ef0*/  IMAD.SHL.U32 R35, R57, 0x4, RZ ;  /* 0x0000000439237824 */ /* 0x000fe200078e00ff */
[----:B------:R-:W-:-:S02]  /*2f00*/  IADD3.X R176, R55, UR9, RZ, P5, !PT ;  /* 0x0000000937b07c10 */ /* 0x000fc4000affe4ff */
[----:B------:R0:W-:Y:S01]  /*2f10*/  STS.128 [R205+0x30], R20 ;  /* 0x00003014cd007388 */ /* 0x0001e20000000c00 */
[----:B------:R-:W-:Y:S01]  /*2f20*/  IADD3 R87, P5, R52, UR8, RZ ;  /* 0x0000000834577c10 */ /* 0x000fe2000ffbe0ff */
[C---:B------:R-:W-:Y:S01]  /*2f30*/  IMAD.SHL.U32 R34, R49.reuse, 0x4, RZ ;  /* 0x0000000431227824 */ /* 0x040fe200078e00ff */
[----:B------:R-:W-:Y:S02]  /*2f40*/  SHF.L.U64.HI R32, R49, 0x2, R178 ;  /* 0x0000000231207819 */ /* 0x000fe400000102b2 */
[----:B------:R-:W-:Y:S02]  /*2f50*/  IADD3.X R178, R53, UR9, RZ, P5, !PT ;  /* 0x0000000935b27c10 */ /* 0x000fe4000affe4ff */
[----:B------:R-:W-:Y:S01]  /*2f60*/  IADD3 R49, P5, R35, UR8, RZ ;  /* 0x0000000823317c10 */ /* 0x000fe2000ffbe0ff */
[----:B0-----:R-:W-:Y:S01]  /*2f70*/  IMAD.MOV.U32 R20, RZ, RZ, R51 ;  /* 0x000000ffff147224 */ /* 0x001fe200078e0033 */
[----:B------:R-:W-:Y:S01]  /*2f80*/  MOV R21, R214 ;  /* 0x000000d600157202 */ /* 0x000fe20000000f00 */
[----:B------:R-:W-:-:S02]  /*2f90*/  IMAD.MOV.U32 R22, RZ, RZ, R47 ;  /* 0x000000ffff167224 */ /* 0x000fc400078e002f */
[----:B------:R-:W-:Y:S01]  /*2fa0*/  IMAD.MOV.U32 R23, RZ, RZ, R212 ;  /* 0x000000ffff177224 */ /* 0x000fe200078e00d4 */
[----:B------:R-:W-:-:S04]  /*2fb0*/  IADD3.X R210, R33, UR9, RZ, P5, !PT ;  /* 0x0000000921d27c10 */ /* 0x000fc8000affe4ff */
[----:B------:R0:W-:Y:S01]  /*2fc0*/  STS.128 [R205+0x40], R20 ;  /* 0x00004014cd007388 */ /* 0x0001e20000000c00 */
[----:B------:R-:W-:Y:S01]  /*2fd0*/  IADD3 R47, P5, R34, UR8, RZ ;  /* 0x00000008222f7c10 */ /* 0x000fe2000ffbe0ff */
[----:B0-----:R-:W-:Y:S01]  /*2fe0*/  IMAD.MOV.U32 R20, RZ, RZ, R16 ;  /* 0x000000ffff147224 */ /* 0x001fe200078e0010 */
[----:B------:R-:W-:Y:S01]  /*2ff0*/  MOV R22, R59 ;  /* 0x0000003b00167202 */ /* 0x000fe20000000f00 */
[----:B------:R-:W-:Y:S02]  /*3000*/  IMAD.MOV.U32 R21, RZ, RZ, R45 ;  /* 0x000000ffff157224 */ /* 0x000fe400078e002d */
[----:B------:R-:W-:Y:S01]  /*3010*/  IMAD.MOV.U32 R23, RZ, RZ, R204 ;  /* 0x000000ffff177224 */ /* 0x000fe200078e00cc */
[----:B------:R-:W-:-:S04]  /*3020*/  IADD3.X R204, R32, UR9, RZ, P5, !PT ;  /* 0x0000000920cc7c10 */ /* 0x000fc8000affe4ff */
[----:B------:R0:W-:Y:S02]  /*3030*/  STS.128 [R205+0x50], R20 ;  /* 0x00005014cd007388 */ /* 0x0001e40000000c00 */
[----:B0-----:R-:W-:Y:S01]  /*3040*/  IMAD.MOV.U32 R20, RZ, RZ, R85 ;  /* 0x000000ffff147224 */ /* 0x001fe200078e0055 */
[----:B------:R-:W-:Y:S01]  /*3050*/  MOV R23, R178 ;  /* 0x000000b200177202 */ /* 0x000fe20000000f00 */
[----:B------:R-:W-:Y:S02]  /*3060*/  IMAD.MOV.U32 R21, RZ, RZ, R176 ;  /* 0x000000ffff157224 */ /* 0x000fe400078e00b0 */
[----:B------:R-:W-:-:S05]  /*3070*/  IMAD.MOV.U32 R22, RZ, RZ, R87 ;  /* 0x000000ffff167224 */ /* 0x000fca00078e0057 */
[----:B------:R0:W-:Y:S01]  /*3080*/  STS.128 [R205+0x60], R20 ;  /* 0x00006014cd007388 */ /* 0x0001e20000000c00 */
[----:B-1----:R-:W-:Y:S01]  /*3090*/  LOP3.LUT R51, R202, 0xfc, RZ, 0xc0, !PT ;  /* 0x000000fcca337812 */ /* 0x002fe200078ec0ff */
[----:B0-----:R-:W-:Y:S01]  /*30a0*/  IMAD.MOV.U32 R20, RZ, RZ, R49 ;  /* 0x000000ffff147224 */ /* 0x001fe200078e0031 */
[----:B------:R-:W-:Y:S01]  /*30b0*/  MOV R23, R204 ;  /* 0x000000cc00177202 */ /* 0x000fe20000000f00 */
[----:B------:R-:W-:Y:S02]  /*30c0*/  IMAD.MOV.U32 R21, RZ, RZ, R210 ;  /* 0x000000ffff157224 */ /* 0x000fe400078e00d2 */
[----:B------:R-:W-:-:S05]  /*30d0*/  IMAD.MOV.U32 R22, RZ, RZ, R47 ;  /* 0x000000ffff167224 */ /* 0x000fca00078e002f */
[----:B------:R-:W-:Y:S01]  /*30e0*/  STS.128 [R205+0x70], R20 ;  /* 0x00007014cd007388 */ /* 0x000fe20000000c00 */
[----:B------:R-:W-:Y:S01]  /*30f0*/  BAR.SYNC.DEFER_BLOCKING 0x0 ;  /* 0x0000000000007b1d */ /* 0x000fe20000010000 */
[----:B------:R-:W-:-:S05]  /*3100*/  LEA R16, R51, UR4, 0x3 ;  /* 0x0000000433107c11 */ /* 0x000fca000f8e18ff */
[----:B------:R-:W-:Y:S01]  /*3110*/  IMAD R214, R201, 0x8, R16 ;  /* 0x00000008c9d67824 */ /* 0x000fe200078e0210 */
[----:B------:R-:W-:Y:S02]  /*3120*/  IADD3.X R45, R15, R86, R140, P1, P4 ;  /* 0x000000560f2d7210 */ /* 0x000fe40000fe848c */
[----:B------:R-:W-:-:S03]  /*3130*/  IADD3 R154, P1, P4, R17, R48, R154 ;  /* 0x00000030119a7210 */ /* 0x000fc60007c3e09a */
[----:B------:R-:W0:Y:S04]  /*3140*/  LDS.64 R214, [R214] ;  /* 0x00000000d6d67984 */ /* 0x000e280000000a00 */
[----:B------:R-:W1:Y:S04]  /*3150*/  LDS.64 R212, [R9+0x2000] ;  /* 0x0020000009d47984 */ /* 0x000e680000000a00 */
[----:B------:R-:W5:Y:S04]  /*3160*/  LDS.64 R210, [R3+0x4000] ;  /* 0x0040000003d27984 */ /* 0x000f680000000a00 */
[----:B------:R-:W2:Y:S01]  /*3170*/  LDS.64 R20, [R6+0x6000] ;  /* 0x0060000006147984 */ /* 0x000ea20000000a00 */
[----:B------:R-:W-:-:S02]  /*3180*/  IADD3.X R217, R15, R96, R126, P1, P4 ;  /* 0x000000600fd97210 */ /* 0x000fc40000fe847e */
[----:B------:R-:W-:-:S04]  /*3190*/  IADD3 R152, P1, P4, R17, R50, R152 ;  /* 0x0000003211987210 */ /* 0x000fc80007c3e098 */
[----:B------:R-:W-:Y:S02]  /*31a0*/  IADD3.X R47, R15, R98, R124, P1, P4 ;  /* 0x000000620f2f7210 */ /* 0x000fe40000fe847c */
[----:B------:R-:W-:-:S04]  /*31b0*/  IADD3 R56, P1, P4, R17, R56, R146 ;  /* 0x0000003811387210 */ /* 0x000fc80007c3e092 */
[----:B------:R-:W-:Y:S02]  /*31c0*/  IADD3.X R57, R15, R108, R114, P1, P4 ;  /* 0x0000006c0f397210 */ /* 0x000fe40000fe8472 */
[----:B------:R-:W-:Y:S02]  /*31d0*/  IADD3 R58, P1, P4, R17, R58, R144 ;  /* 0x0000003a113a7210 */ /* 0x000fe40007c3e090 */
[----:B------:R-:W-:Y:S02]  /*31e0*/  CS2R R176, SRZ ;  /* 0x0000000000b07805 */ /* 0x000fe4000001ff00 */
[----:B------:R-:W-:Y:S02]  /*31f0*/  CS2R R178, SRZ ;  /* 0x0000000000b27805 */ /* 0x000fe4000001ff00 */
[----:B------:R-:W-:Y:S02]  /*3200*/  CS2R R114, SRZ ;  /* 0x0000000000727805 */ /* 0x000fe4000001ff00 */
[----:B------:R-:W-:-:S02]  /*3210*/  IADD3.X R59, R15, R110, R112, P1, P4 ;  /* 0x0000006e0f3b7210 */ /* 0x000fc40000fe8470 */
[----:B------:R-:W-:Y:S02]  /*3220*/  CS2R R112, SRZ ;  /* 0x0000000000707805 */ /* 0x000fe4000001ff00 */
[----:B------:R-:W-:Y:S02]  /*3230*/  CS2R R96, SRZ ;  /* 0x0000000000607805 */ /* 0x000fe4000001ff00 */
[----:B------:R-:W-:Y:S02]  /*3240*/  CS2R R98, SRZ ;  /* 0x0000000000627805 */ /* 0x000fe4000001ff00 */
[----:B------:R-:W-:Y:S02]  /*3250*/  CS2R R48, SRZ ;  /* 0x0000000000307805 */ /* 0x000fe4000001ff00 */
[----:B------:R-:W-:Y:S01]  /*3260*/  CS2R R50, SRZ ;  /* 0x0000000000327805 */ /* 0x000fe2000001ff00 */
[----:B0-----:R-:W3:Y:S04]  /*3270*/  @P6 LDG.E.128 R176, desc[UR6][R214.64] ;  /* 0x00000006d6b06981 */ /* 0x001ee8000c1e1d00 */
[----:B-1----:R-:W3:Y:S04]  /*3280*/  @P2 LDG.E.128 R112, desc[UR6][R212.64] ;  /* 0x00000006d4702981 */ /* 0x002ee8000c1e1d00 */
[----:B-----5:R-:W5:Y:S04]  /*3290*/  @P3 LDG.E.128 R96, desc[UR6][R210.64] ;  /* 0x00000006d2603981 */ /* 0x020f68000c1e1d00 */
[----:B--2---:R0:W2:Y:S01]  /*32a0*/  @P0 LDG.E.128 R48, desc[UR6][R20.64] ;  /* 0x0000000614300981 */ /* 0x0040a2000c1e1d00 */
[C---:B------:R-:W-:Y:S01]  /*32b0*/  SHF.L.U64.HI R199, R198.reuse, 0x2, R199 ;  /* 0x00000002c6c77819 */ /* 0x040fe200000102c7 */
[----:B------:R-:W-:Y:S01]  /*32c0*/  IMAD.SHL.U32 R198, R198, 0x4, RZ ;  /* 0x00000004c6c67824 */ /* 0x000fe200078e00ff */
[----:B------:R-:W-:-:S02]  /*32d0*/  IADD3 R17, P1, P4, R17, R84, R142 ;  /* 0x0000005411117210 */ /* 0x000fc40007c3e08e */
[C---:B------:R-:W-:Y:S01]  /*32e0*/  SHF.L.U64.HI R197, R196.reuse, 0x2, R197 ;  /* 0x00000002c4c57819 */ /* 0x040fe200000102c5 */
[----:B------:R-:W-:Y:S01]  /*32f0*/  IMAD.SHL.U32 R196, R196, 0x4, RZ ;  /* 0x00000004c4c47824 */ /* 0x000fe200078e00ff */
[C---:B------:R-:W-:Y:S01]  /*3300*/  SHF.L.U64.HI R236, R235.reuse, 0x2, R236 ;  /* 0x00000002ebec7819 */ /* 0x040fe200000102ec */
[----:B------:R-:W-:Y:S01]  /*3310*/  IMAD.SHL.U32 R235, R235, 0x4, RZ ;  /* 0x00000004ebeb7824 */ /* 0x000fe200078e00ff */
[----:B------:R-:W-:Y:S02]  /*3320*/  IADD3 R84, P5, R198, UR8, RZ ;  /* 0x00000008c6547c10 */ /* 0x000fe4000ffbe0ff */
[C---:B------:R-:W-:Y:S01]  /*3330*/  SHF.L.U64.HI R234, R233.reuse, 0x2, R234 ;  /* 0x00000002e9ea7819 */ /* 0x040fe200000102ea */
[----:B------:R-:W-:Y:S01]  /*3340*/  IMAD.SHL.U32 R233, R233, 0x4, RZ ;  /* 0x00000004e9e97824 */ /* 0x000fe200078e00ff */
[----:B------:R-:W-:Y:S02]  /*3350*/  IADD3.X R204, R15, R44, R46, P1, P4 ;  /* 0x0000002c0fcc7210 */ /* 0x000fe40000fe842e */
[----:B------:R-:W-:-:S02]  /*3360*/  IADD3.X R87, R199, UR9, RZ, P5, !PT ;  /* 0x00000009c7577c10 */ /* 0x000fc4000affe4ff */
[----:B------:R-:W-:Y:S02]  /*3370*/  IADD3 R22, P4, R196, UR8, RZ ;  /* 0x00000008c4167c10 */ /* 0x000fe4000ff9e0ff */
[----:B------:R-:W-:Y:S02]  /*3380*/  IADD3 R46, P1, R235, UR8, RZ ;  /* 0x00000008eb2e7c10 */ /* 0x000fe4000ff3e0ff */
[----:B------:R-:W-:Y:S01]  /*3390*/  IADD3 R15, P5, R233, UR8, RZ ;  /* 0x00000008e90f7c10 */ /* 0x000fe2000ffbe0ff */
[----:B0-----:R-:W-:Y:S01]  /*33a0*/  IMAD.MOV.U32 R21, RZ, RZ, R87 ;  /* 0x000000ffff157224 */ /* 0x001fe200078e0057 */
[----:B------:R-:W-:Y:S02]  /*33b0*/  IADD3.X R23, R197, UR9, RZ, P4, !PT ;  /* 0x00000009c5177c10 */ /* 0x000fe4000a7fe4ff */
[----:B------:R-:W-:Y:S01]  /*33c0*/  MOV R20, R84 ;  /* 0x0000005400147202 */ /* 0x000fe20000000f00 */
[----:B------:R-:W-:Y:S01]  /*33d0*/  BAR.SYNC.DEFER_BLOCKING 0x0 ;  /* 0x0000000000007b1d */ /* 0x000fe20000010000 */
[----:B------:R-:W-:-:S02]  /*33e0*/  IADD3.X R85, R236, UR9, RZ, P1, !PT ;  /* 0x00000009ec557c10 */ /* 0x000fc40008ffe4ff */
[----:B------:R-:W-:Y:S02]  /*33f0*/  IADD3.X R44, R234, UR9, RZ, P5, !PT ;  /* 0x00000009ea2c7c10 */ /* 0x000fe4000affe4ff */
[C---:B------:R-:W-:Y:S01]  /*3400*/  SHF.L.U64.HI R232, R231.reuse, 0x2, R232 ;  /* 0x00000002e7e87819 */ /* 0x040fe200000102e8 */
[----:B------:R-:W-:Y:S01]  /*3410*/  IMAD.SHL.U32 R231, R231, 0x4, RZ ;  /* 0x00000004e7e77824 */ /* 0x000fe200078e00ff */
[C---:B------:R-:W-:Y:S01]  /*3420*/  SHF.L.U64.HI R230, R229.reuse, 0x2, R230 ;  /* 0x00000002e5e67819 */ /* 0x040fe200000102e6 */
[----:B------:R-:W-:Y:S01]  /*3430*/  IMAD.SHL.U32 R229, R229, 0x4, RZ ;  /* 0x00000004e5e57824 */ /* 0x000fe200078e00ff */
[C---:B------:R-:W-:Y:S01]  /*3440*/  SHF.L.U64.HI R228, R227.reuse, 0x2, R228 ;  /* 0x00000002e3e47819 */ /* 0x040fe200000102e4 */
[----:B------:R-:W-:Y:S01]  /*3450*/  IMAD.SHL.U32 R227, R227, 0x4, RZ ;  /* 0x00000004e3e37824 */ /* 0x000fe200078e00ff */
[C---:B------:R-:W-:Y:S01]  /*3460*/  SHF.L.U64.HI R226, R225.reuse, 0x2, R226 ;  /* 0x00000002e1e27819 */ /* 0x040fe200000102e2 */
[----:B------:R-:W-:Y:S01]  /*3470*/  IMAD.SHL.U32 R225, R225, 0x4, RZ ;  /* 0x00000004e1e17824 */ /* 0x000fe200078e00ff */
[C---:B------:R-:W-:Y:S01]  /*3480*/  SHF.L.U64.HI R222, R221.reuse, 0x2, R222 ;  /* 0x00000002ddde7819 */ /* 0x040fe200000102de */
[----:B------:R0:W-:Y:S01]  /*3490*/  STS.128 [R205], R20 ;  /* 0x00000014cd007388 */ /* 0x0001e20000000c00 */
[----:B------:R-:W-:Y:S01]  /*34a0*/  IADD3 R86, P4, R227, UR8, RZ ;  /* 0x00000008e3567c10 */ /* 0x000fe2000ff9e0ff */
[----:B------:R-:W-:Y:S01]  /*34b0*/  IMAD.SHL.U32 R221, R221, 0x4, RZ ;  /* 0x00000004dddd7824 */ /* 0x000fe200078e00ff */
[----:B------:R-:W-:Y:S01]  /*34c0*/  SHF.L.U64.HI R224, R223, 0x2, R224 ;  /* 0x00000002dfe07819 */ /* 0x000fe200000102e0 */
[----:B0-----:R-:W-:Y:S01]  /*34d0*/  IMAD.MOV.U32 R20, RZ, RZ, R46 ;  /* 0x000000ffff147224 */ /* 0x001fe200078e002e */
[----:B------:R-:W-:Y:S01]  /*34e0*/  MOV R23, R44 ;  /* 0x0000002c00177202 */ /* 0x000fe20000000f00 */
[----:B------:R-:W-:-:S02]  /*34f0*/  IMAD.MOV.U32 R21, RZ, RZ, R85 ;  /* 0x000000ffff157224 */ /* 0x000fc400078e0055 */
[----:B------:R-:W-:-:S05]  /*3500*/  IMAD.MOV.U32 R22, RZ, RZ, R15 ;  /* 0x000000ffff167224 */ /* 0x000fca00078e000f */
[----:B------:R0:W-:Y:S01]  /*3510*/  STS.128 [R205+0x10], R20 ;  /* 0x00001014cd007388 */ /* 0x0001e20000000c00 */
[----:B------:R-:W-:Y:S02]  /*3520*/  SHF.L.U32 R223, R223, 0x2, RZ ;  /* 0x00000002dfdf7819 */ /* 0x000fe400000006ff */
[----:B------:R-:W-:Y:S02]  /*3530*/  IADD3.X R109, R228, UR9, RZ, P4, !PT ;  /* 0x00000009e46d7c10 */ /* 0x000fe4000a7fe4ff */
[----:B------:R-:W-:Y:S02]  /*3540*/  IADD3 R15, P4, R221, UR8, RZ ;  /* 0x00000008dd0f7c10 */ /* 0x000fe4000ff9e0ff */
[----:B0-----:R-:W-:Y:S02]  /*3550*/  IADD3 R20, P1, R231, UR8, RZ ;  /* 0x00000008e7147c10 */ /* 0x001fe4000ff3e0ff */
[----:B------:R-:W-:Y:S02]  /*3560*/  IADD3 R22, P5, R229, UR8, RZ ;  /* 0x00000008e5167c10 */ /* 0x000fe4000ffbe0ff */
[----:B------:R-:W-:-:S02]  /*3570*/  IADD3.X R21, R232, UR9, RZ, P1, !PT ;  /* 0x00000009e8157c10 */ /* 0x000fc40008ffe4ff */
[----:B------:R-:W-:Y:S02]  /*3580*/  IADD3 R84, P1, R225, UR8, RZ ;  /* 0x00000008e1547c10 */ /* 0x000fe4000ff3e0ff */
[----:B------:R-:W-:Y:S02]  /*3590*/  IADD3.X R23, R230, UR9, RZ, P5, !PT ;  /* 0x00000009e6177c10 */ /* 0x000fe4000affe4ff */
[----:B------:R-:W-:Y:S02]  /*35a0*/  IADD3.X R87, R226, UR9, RZ, P1, !PT ;  /* 0x00000009e2577c10 */ /* 0x000fe40008ffe4ff */
[----:B------:R-:W-:Y:S01]  /*35b0*/  IADD3 R46, P5, R223, UR8, RZ ;  /* 0x00000008df2e7c10 */ /* 0x000fe2000ffbe0ff */
[----:B------:R0:W-:Y:S01]  /*35c0*/  STS.128 [R205+0x20], R20 ;  /* 0x00002014cd007388 */ /* 0x0001e20000000c00 */
[----:B------:R-:W-:Y:S02]  /*35d0*/  IADD3.X R44, R222, UR9, RZ, P4, !PT ;  /* 0x00000009de2c7c10 */ /* 0x000fe4000a7fe4ff */
[----:B------:R-:W-:-:S02]  /*35e0*/  IADD3.X R85, R224, UR9, RZ, P5, !PT ;  /* 0x00000009e0557c10 */ /* 0x000fc4000affe4ff */
[C---:B------:R-:W-:Y:S02]  /*35f0*/  SHF.L.U64.HI R218, R220.reuse, 0x2, R45 ;  /* 0x00000002dcda7819 */ /* 0x040fe4000001022d */
[----:B------:R-:W-:Y:S01]  /*3600*/  SHF.L.U32 R220, R220, 0x2, RZ ;  /* 0x00000002dcdc7819 */ /* 0x000fe200000006ff */
[----:B0-----:R-:W-:Y:S01]  /*3610*/  IMAD.MOV.U32 R20, RZ, RZ, R86 ;  /* 0x000000ffff147224 */ /* 0x001fe200078e0056 */
[----:B------:R-:W-:Y:S01]  /*3620*/  MOV R23, R87 ;  /* 0x0000005700177202 */ /* 0x000fe20000000f00 */
[----:B------:R-:W-:Y:S02]  /*3630*/  IMAD.MOV.U32 R21, RZ, RZ, R109 ;  /* 0x000000ffff157224 */ /* 0x000fe400078e006d */
[----:B------:R-:W-:-:S05]  /*3640*/  IMAD.MOV.U32 R22, RZ, RZ, R84 ;  /* 0x000000ffff167224 */ /* 0x000fca00078e0054 */
[----:B------:R0:W-:Y:S01]  /*3650*/  STS.128 [R205+0x30], R20 ;  /* 0x00003014cd007388 */ /* 0x0001e20000000c00 */
[----:B------:R-:W-:Y:S02]  /*3660*/  IMAD.SHL.U32 R219, R154, 0x4, RZ ;  /* 0x000000049adb7824 */ /* 0x000fe400078e00ff */
[----:B------:R-:W-:Y:S02]  /*3670*/  IMAD.SHL.U32 R215, R152, 0x4, RZ ;  /* 0x0000000498d77824 */ /* 0x000fe400078e00ff */
[----:B------:R-:W-:Y:S01]  /*3680*/  IMAD.SHL.U32 R213, R56, 0x4, RZ ;  /* 0x0000000438d57824 */ /* 0x000fe200078e00ff */
[----:B------:R-:W-:Y:S01]  /*3690*/  SHF.L.U64.HI R217, R154, 0x2, R217 ;  /* 0x000000029ad97819 */ /* 0x000fe200000102d9 */
[----:B0-----:R-:W-:Y:S02]  /*36a0*/  IMAD.MOV.U32 R20, RZ, RZ, R46 ;  /* 0x000000ffff147224 */ /* 0x001fe400078e002e */
[----:B------:R-:W-:Y:S02]  /*36b0*/  IMAD.MOV.U32 R21, RZ, RZ, R85 ;  /* 0x000000ffff157224 */ /* 0x000fe400078e0055 */
[----:B------:R-:W-:-:S02]  /*36c0*/  IMAD.MOV.U32 R22, RZ, RZ, R15 ;  /* 0x000000ffff167224 */ /* 0x000fc400078e000f */
[----:B------:R-:W-:-:S05]  /*36d0*/  IMAD.MOV.U32 R23, RZ, RZ, R44 ;  /* 0x000000ffff177224 */ /* 0x000fca00078e002c */
[----:B------:R0:W-:Y:S01]  /*36e0*/  STS.128 [R205+0x40], R20 ;  /* 0x00004014cd007388 */ /* 0x0001e20000000c00 */
[----:B------:R-:W-:Y:S01]  /*36f0*/  SHF.L.U64.HI R216, R152, 0x2, R47 ;  /* 0x0000000298d87819 */ /* 0x000fe2000001022f */
[----:B------:R-:W-:Y:S01]  /*3700*/  IMAD.SHL.U32 R211, R58, 0x4, RZ ;  /* 0x000000043ad37824 */ /* 0x000fe200078e00ff */
[----:B------:R-:W-:Y:S02]  /*3710*/  SHF.L.U64.HI R214, R56, 0x2, R57 ;  /* 0x0000000238d67819 */ /* 0x000fe40000010239 */
[----:B------:R-:W-:Y:S02]  /*3720*/  IADD3 R47, P4, R215, UR8, RZ ;  /* 0x00000008d72f7c10 */ /* 0x000fe4000ff9e0ff */
[----:B------:R-:W-:Y:S02]  /*3730*/  SHF.L.U32 R210, R17, 0x2, RZ ;  /* 0x0000000211d27819 */ /* 0x000fe400000006ff */
[----:B0-----:R-:W-:Y:S02]  /*3740*/  IADD3 R20, P1, R220, UR8, RZ ;  /* 0x00000008dc147c10 */ /* 0x001fe4000ff3e0ff */
[----:B------:R-:W-:-:S02]  /*3750*/  IADD3 R22, P5, R219, UR8, RZ ;  /* 0x00000008db167c10 */ /* 0x000fc4000ffbe0ff */
[----:B------:R-:W-:Y:S02]  /*3760*/  IADD3.X R21, R218, UR9, RZ, P1, !PT ;  /* 0x00000009da157c10 */ /* 0x000fe40008ffe4ff */
[----:B------:R-:W-:Y:S02]  /*3770*/  IADD3 R45, P1, R213, UR8, RZ ;  /* 0x00000008d52d7c10 */ /* 0x000fe4000ff3e0ff */
[----:B------:R-:W-:Y:S02]  /*3780*/  SHF.L.U64.HI R212, R58, 0x2, R59 ;  /* 0x000000023ad47819 */ /* 0x000fe4000001023b */
[----:B------:R-:W-:Y:S02]  /*3790*/  IADD3.X R23, R217, UR9, RZ, P5, !PT ;  /* 0x00000009d9177c10 */ /* 0x000fe4000affe4ff */
[----:B------:R-:W-:Y:S02]  /*37a0*/  IADD3.X R58, R216, UR9, RZ, P4, !PT ;  /* 0x00000009d83a7c10 */ /* 0x000fe4000a7fe4ff */
[----:B------:R-:W-:-:S02]  /*37b0*/  IADD3.X R56, R214, UR9, RZ, P1, !PT ;  /* 0x00000009d6387c10 */ /* 0x000fc40008ffe4ff */
[----:B------:R-:W-:Y:S02]  /*37c0*/  SHF.L.U64.HI R204, R17, 0x2, R204 ;  /* 0x0000000211cc7819 */ /* 0x000fe400000102cc */
[----:B------:R-:W-:Y:S02]  /*37d0*/  IADD3 R17, P5, R211, UR8, RZ ;  /* 0x00000008d3117c10 */ /* 0x000fe4000ffbe0ff */
[----:B------:R-:W-:Y:S01]  /*37e0*/  IADD3 R15, P4, R210, UR8, RZ ;  /* 0x00000008d20f7c10 */ /* 0x000fe2000ff9e0ff */
[----:B------:R0:W-:Y:S01]  /*37f0*/  STS.128 [R205+0x50], R20 ;  /* 0x00005014cd007388 */ /* 0x0001e20000000c00 */
[----:B------:R-:W-:Y:S02]  /*3800*/  IADD3.X R46, R212, UR9, RZ, P5, !PT ;  /* 0x00000009d42e7c10 */ /* 0x000fe4000affe4ff */
[----:B------:R-:W-:Y:S02]  /*3810*/  IADD3.X R44, R204, UR9, RZ, P4, !PT ;  /* 0x00000009cc2c7c10 */ /* 0x000fe4000a7fe4ff */
[----:B------:R-:W-:-:S02]  /*3820*/  LEA R16, R201, R16, 0x3 ;  /* 0x00000010c9107211 */ /* 0x000fc400078e18ff */
[----:B------:R-:W-:Y:S02]  /*3830*/  CS2R R140, SRZ ;  /* 0x00000000008c7805 */ /* 0x000fe4000001ff00 */
[----:B------:R-:W-:Y:S02]  /*3840*/  CS2R R142, SRZ ;  /* 0x00000000008e7805 */ /* 0x000fe4000001ff00 */
[----:B------:R-:W-:Y:S02]  /*3850*/  CS2R R108, SRZ ;  /* 0x00000000006c7805 */ /* 0x000fe4000001ff00 */
[----:B------:R-:W-:Y:S02]  /*3860*/  CS2R R110, SRZ ;  /* 0x00000000006e7805 */ /* 0x000fe4000001ff00 */
[----:B------:R-:W-:Y:S02]  /*3870*/  CS2R R84, SRZ ;  /* 0x0000000000547805 */ /* 0x000fe4000001ff00 */
[----:B------:R-:W-:Y:S01]  /*3880*/  CS2R R86, SRZ ;  /* 0x0000000000567805 */ /* 0x000fe2000001ff00 */
[----:B------:R-:W-:Y:S01]  /*3890*/  ULDC.64 UR8, c[0x0][0x248] ;  /* 0x0000920000087ab9 */ /* 0x000fe20000000a00 */
[----:B0-----:R-:W-:-:S02]  /*38a0*/  IMAD.MOV.U32 R20, RZ, RZ, R47 ;  /* 0x000000ffff147224 */ /* 0x001fc400078e002f */
[----:B------:R-:W-:Y:S02]  /*38b0*/  IMAD.MOV.U32 R21, RZ, RZ, R58 ;  /* 0x000000ffff157224 */ /* 0x000fe400078e003a */
[----:B------:R-:W-:Y:S02]  /*38c0*/  IMAD.MOV.U32 R22, RZ, RZ, R45 ;  /* 0x000000ffff167224 */ /* 0x000fe400078e002d */
[----:B------:R-:W-:-:S05]  /*38d0*/  IMAD.MOV.U32 R23, RZ, RZ, R56 ;  /* 0x000000ffff177224 */ /* 0x000fca00078e0038 */
[----:B------:R0:W-:Y:S02]  /*38e0*/  STS.128 [R205+0x60], R20 ;  /* 0x00006014cd007388 */ /* 0x0001e40000000c00 */
[----:B0-----:R-:W-:Y:S02]  /*38f0*/  IMAD.MOV.U32 R20, RZ, RZ, R17 ;  /* 0x000000ffff147224 */ /* 0x001fe400078e0011 */
[----:B------:R-:W-:Y:S02]  /*3900*/  IMAD.MOV.U32 R21, RZ, RZ, R46 ;  /* 0x000000ffff157224 */ /* 0x000fe400078e002e */
[----:B------:R-:W-:Y:S02]  /*3910*/  IMAD.MOV.U32 R22, RZ, RZ, R15 ;  /* 0x000000ffff167224 */ /* 0x000fe400078e000f */
[----:B------:R-:W-:-:S05]  /*3920*/  IMAD.MOV.U32 R23, RZ, RZ, R44 ;  /* 0x000000ffff177224 */ /* 0x000fca00078e002c */
[----:B------:R0:W-:Y:S01]  /*3930*/  STS.128 [R205+0x70], R20 ;  /* 0x00007014cd007388 */ /* 0x0001e20000000c00 */
[----:B------:R-:W-:Y:S06]  /*3940*/  BAR.SYNC.DEFER_BLOCKING 0x0 ;  /* 0x0000000000007b1d */ /* 0x000fec0000010000 */
[----:B------:R-:W1:Y:S04]  /*3950*/  LDS.64 R126, [R16] ;  /* 0x00000000107e7984 */ /* 0x000e680000000a00 */
[----:B------:R-:W4:Y:S04]  /*3960*/  LDS.64 R124, [R9+0x2000] ;  /* 0x00200000097c7984 */ /* 0x000f280000000a00 */
[----:B------:R-:W3:Y:S04]  /*3970*/  LDS.64 R58, [R3+0x4000] ;  /* 0x00400000033a7984 */ /* 0x000ee80000000a00 */
[----:B------:R-:W5:Y:S01]  /*3980*/  LDS.64 R56, [R6+0x6000] ;  /* 0x0060000006387984 */ /* 0x000f620000000a00 */
[----:B------:R-:W-:-:S02]  /*3990*/  CS2R R44, SRZ ;  /* 0x00000000002c7805 */ /* 0x000fc4000001ff00 */
[----:B------:R-:W-:Y:S02]  /*39a0*/  CS2R R46, SRZ ;  /* 0x00000000002e7805 */ /* 0x000fe4000001ff00 */
[----:B------:R-:W-:-:S04]  /*39b0*/  LOP3.LUT R15, R202, 0xff, RZ, 0xc0, !PT ;  /* 0x000000ffca0f7812 */ /* 0x000fc800078ec0ff */
[----:B0-----:R-:W-:Y:S01]  /*39c0*/  LEA R23, R15, UR4, 0x3 ;  /* 0x000000040f177c11 */ /* 0x001fe2000f8e18ff */
[----:B-1----:R0:W2:Y:S04]  /*39d0*/  @P6 LDG.E.128 R140, desc[UR6][R126.64] ;  /* 0x000000067e8c6981 */ /* 0x0020a8000c1e1d00 */
[----:B----4-:R-:W4:Y:S04]  /*39e0*/  @P2 LDG.E.128 R108, desc[UR6][R124.64] ;  /* 0x000000067c6c2981 */ /* 0x010f28000c1e1d00 */
[----:B---3--:R-:W3:Y:S04]  /*39f0*/  @P3 LDG.E.128 R84, desc[UR6][R58.64] ;  /* 0x000000063a543981 */ /* 0x008ee8000c1e1d00 */
[----:B-----5:R1:W5:Y:S01]  /*3a00*/  @P0 LDG.E.128 R44, desc[UR6][R56.64] ;  /* 0x00000006382c0981 */ /* 0x020362000c1e1d00 */
[----:B------:R-:W-:Y:S01]  /*3a10*/  BAR.SYNC.DEFER_BLOCKING 0x0 ;  /* 0x0000000000007b1d */ /* 0x000fe20000010000 */
[----:B------:R-:W-:-:S02]  /*3a20*/  LOP3.LUT R17, R207, 0x40, RZ, 0xfc, !PT ;  /* 0x00000040cf117812 */ /* 0x000fc400078efcff */
[C---:B------:R-:W-:Y:S02]  /*3a30*/  LOP3.LUT R21, R207.reuse, 0x80, RZ, 0xfc, !PT ;  /* 0x00000080cf157812 */ /* 0x040fe400078efcff */
[C---:B0-----:R-:W-:Y:S01]  /*3a40*/  LOP3.LUT R126, R207.reuse, 0xc0, RZ, 0xfc, !PT ;  /* 0x000000c0cf7e7812 */ /* 0x041fe200078efcff */
[----:B------:R0:W-:Y:S01]  /*3a50*/  STS [R23], R2 ;  /* 0x0000000217007388 */ /* 0x0001e20000000800 */
[----:B------:R-:W-:Y:S01]  /*3a60*/  LEA R15, R207, UR4, 0x3 ;  /* 0x00000004cf0f7c11 */ /* 0x000fe2000f8e18ff */
[----:B------:R-:W-:Y:S01]  /*3a70*/  BAR.SYNC.DEFER_BLOCKING 0x0 ;  /* 0x0000000000007b1d */ /* 0x000fe20000010000 */
[----:B------:R-:W-:Y:S02]  /*3a80*/  LEA R17, R17, UR4, 0x3 ;  /* 0x0000000411117c11 */ /* 0x000fe4000f8e18ff */
[----:B------:R-:W-:Y:S02]  /*3a90*/  LEA R203, R21, UR4, 0x3 ;  /* 0x0000000415cb7c11 */ /* 0x000fe4000f8e18ff */
[----:B0-----:R-:W-:-:S02]  /*3aa0*/  LEA R2, R126, UR4, 0x3 ;  /* 0x000000047e027c11 */ /* 0x001fc4000f8e18ff */
[----:B------:R-:W-:Y:S01]  /*3ab0*/  IADD3 R20, P5, R138, UR8, RZ ;  /* 0x000000088a147c10 */ /* 0x000fe2000ffbe0ff */
[----:B------:R-:W-:Y:S04]  /*3ac0*/  LDS R15, [R15] ;  /* 0x000000000f0f7984 */ /* 0x000fe80000000800 */
[----:B------:R-:W-:Y:S04]  /*3ad0*/  LDS R17, [R17] ;  /* 0x0000000011117984 */ /* 0x000fe80000000800 */
[----:B------:R-:W-:Y:S04]  /*3ae0*/  LDS R203, [R203] ;  /* 0x00000000cbcb7984 */ /* 0x000fe80000000800 */
[----:B------:R-:W-:Y:S01]  /*3af0*/  LDS R2, [R2] ;  /* 0x0000000002027984 */ /* 0x000fe20000000800 */
[----:B------:R-:W-:-:S02]  /*3b00*/  IADD3 R22, P4, R136, UR8, RZ ;  /* 0x0000000888167c10 */ /* 0x000fc4000ff9e0ff */
[----:B------:R-:W-:Y:S02]  /*3b10*/  IADD3.X R21, R139, UR9, RZ, P5, !PT ;  /* 0x000000098b157c10 */ /* 0x000fe4000affe4ff */
[----:B-1----:R-:W-:Y:S02]  /*3b20*/  IADD3 R56, P5, R128, UR8, RZ ;  /* 0x0000000880387c10 */ /* 0x002fe4000ffbe0ff */
[----:B------:R-:W-:Y:S01]  /*3b30*/  IADD3.X R23, R137, UR9, RZ, P4, !PT ;  /* 0x0000000989177c10 */ /* 0x000fe2000a7fe4ff */
[----:B------:R-:W-:Y:S01]  /*3b40*/  BAR.SYNC.DEFER_BLOCKING 0x0 ;  /* 0x0000000000007b1d */ /* 0x000fe20000010000 */
[----:B------:R-:W-:Y:S02]  /*3b50*/  IADD3 R58, P1, R130, UR8, RZ ;  /* 0x00000008823a7c10 */ /* 0x000fe4000ff3e0ff */
[----:B------:R-:W-:Y:S02]  /*3b60*/  IADD3.X R57, R129, UR9, RZ, P5, !PT ;  /* 0x0000000981397c10 */ /* 0x000fe4000affe4ff */
[----:B------:R-:W-:-:S02]  /*3b70*/  IADD3.X R59, R131, UR9, RZ, P1, !PT ;  /* 0x00000009833b7c10 */ /* 0x000fc40008ffe4ff */
[----:B------:R-:W-:Y:S02]  /*3b80*/  IADD3 R125, P1, R123, UR8, RZ ;  /* 0x000000087b7d7c10 */ /* 0x000fe4000ff3e0ff */
[----:B------:R-:W-:Y:S02]  /*3b90*/  IADD3 R126, P4, R102, UR8, RZ ;  /* 0x00000008667e7c10 */ /* 0x000fe4000ff9e0ff */
[----:B------:R-:W-:Y:S01]  /*3ba0*/  IADD3.X R146, R122, UR9, RZ, P1, !PT ;  /* 0x000000097a927c10 */ /* 0x000fe20008ffe4ff */
[----:B------:R0:W-:Y:S01]  /*3bb0*/  STS.128 [R205], R20 ;  /* 0x00000014cd007388 */ /* 0x0001e20000000c00 */
[----:B------:R-:W-:Y:S01]  /*3bc0*/  IADD3.X R127, R103, UR9, RZ, P4, !PT ;  /* 0x00000009677f7c10 */ /* 0x000fe2000a7fe4ff */
[----:B0-----:R-:W-:Y:S01]  /*3bd0*/  IMAD.MOV.U32 R23, RZ, RZ, R57 ;  /* 0x000000ffff177224 */ /* 0x001fe200078e0039 */
[----:B------:R-:W-:Y:S01]  /*3be0*/  IADD3 R57, P5, R120, UR8, RZ ;  /* 0x0000000878397c10 */ /* 0x000fe2000ffbe0ff */
[----:B------:R-:W-:Y:S01]  /*3bf0*/  IMAD.MOV.U32 R21, RZ, RZ, R59 ;  /* 0x000000ffff157224 */ /* 0x000fe200078e003b */
[----:B------:R-:W-:Y:S01]  /*3c00*/  MOV R20, R58 ;  /* 0x0000003a00147202 */ /* 0x000fe20000000f00 */
[----:B------:R-:W-:Y:S01]  /*3c10*/  IMAD.MOV.U32 R22, RZ, RZ, R56 ;  /* 0x000000ffff167224 */ /* 0x000fe200078e0038 */
[----:B------:R-:W-:-:S02]  /*3c20*/  IADD3.X R144, R121, UR9, RZ, P5, !PT ;  /* 0x0000000979907c10 */ /* 0x000fc4000affe4ff */
[----:B------:R-:W-:Y:S02]  /*3c30*/  IADD3 R59, P1, R100, UR8, RZ ;  /* 0x00000008643b7c10 */ /* 0x000fe4000ff3e0ff */
[----:B------:R0:W-:Y:S02]  /*3c40*/  STS.128 [R205+0x10], R20 ;  /* 0x00001014cd007388 */ /* 0x0001e40000000c00 */
[----:B------:R-:W-:Y:S02]  /*3c50*/  IADD3.X R124, R101, UR9, RZ, P1, !PT ;  /* 0x00000009657c7c10 */ /* 0x000fe40008ffe4ff */
[----:B------:R-:W-:Y:S02]  /*3c60*/  IADD3 R56, P4, R70, UR8, RZ ;  /* 0x0000000846387c10 */ /* 0x000fe4000ff9e0ff */
[----:B------:R-:W-:Y:S01]  /*3c70*/  IADD3 R58, P5, R71, UR8, RZ ;  /* 0x00000008473a7c10 */ /* 0x000fe2000ffbe0ff */
[----:B0-----:R-:W-:Y:S01]  /*3c80*/  IMAD.MOV.U32 R20, RZ, RZ, R125 ;  /* 0x000000ffff147224 */ /* 0x001fe200078e007d */
[----:B------:R-:W-:Y:S01]  /*3c90*/  MOV R21, R146 ;  /* 0x0000009200157202 */ /* 0x000fe20000000f00 */
[----:B------:R-:W-:-:S02]  /*3ca0*/  IMAD.MOV.U32 R22, RZ, RZ, R57 ;  /* 0x000000ffff167224 */ /* 0x000fc400078e0039 */
[----:B------:R-:W-:Y:S01]  /*3cb0*/  IMAD.MOV.U32 R23, RZ, RZ, R144 ;  /* 0x000000ffff177224 */ /* 0x000fe200078e0090 */
[----:B------:R-:W-:-:S04]  /*3cc0*/  IADD3.X R57, R68, UR9, RZ, P4, !PT ;  /* 0x0000000944397c10 */ /* 0x000fc8000a7fe4ff */
[----:B------:R0:W-:Y:S01]  /*3cd0*/  STS.128 [R205+0x20], R20 ;  /* 0x00002014cd007388 */ /* 0x0001e20000000c00 */
[----:B------:R-:W-:Y:S01]  /*3ce0*/  IADD3.X R125, R69, UR9, RZ, P5, !PT ;  /* 0x00000009457d7c10 */ /* 0x000fe2000affe4ff */
[----:B0-----:R-:W-:Y:S01]  /*3cf0*/  IMAD.MOV.U32 R20, RZ, RZ, R126 ;  /* 0x000000ffff147224 */ /* 0x001fe200078e007e */
[----:B------:R-:W-:Y:S01]  /*3d00*/  MOV R22, R59 ;  /* 0x0000003b00167202 */ /* 0x000fe20000000f00 */
[----:B------:R-:W-:Y:S02]  /*3d10*/  IMAD.MOV.U32 R21, RZ, RZ, R127 ;  /* 0x000000ffff157224 */ /* 0x000fe400078e007f */
[----:B------:R-:W-:Y:S01]  /*3d20*/  IMAD.MOV.U32 R23, RZ, RZ, R124 ;  /* 0x000000ffff177224 */ /* 0x000fe200078e007c */
[----:B------:R-:W-:-:S04]  /*3d30*/  IADD3 R59, P1, R43, UR8, RZ ;  /* 0x000000082b3b7c10 */ /* 0x000fc8000ff3e0ff */
[----:B------:R0:W-:Y:S01]  /*3d40*/  STS.128 [R205+0x30], R20 ;  /* 0x00003014cd007388 */ /* 0x0001e20000000c00 */
[----:B------:R-:W-:Y:S02]  /*3d50*/  IADD3.X R146, R42, UR9, RZ, P1, !PT ;  /* 0x000000092a927c10 */ /* 0x000fe40008ffe4ff */
[----:B------:R-:W-:Y:S02]  /*3d60*/  IADD3 R126, P4, R38, UR8, RZ ;  /* 0x00000008267e7c10 */ /* 0x000fe4000ff9e0ff */
[----:B------:R-:W-:Y:S02]  /*3d70*/  IADD3 R124, P1, R36, UR8, RZ ;  /* 0x00000008247c7c10 */ /* 0x000fe4000ff3e0ff */
[----:B0-----:R-:W-:Y:S02]  /*3d80*/  MOV R23, R57 ;  /* 0x0000003900177202 */ /* 0x001fe40000000f00 */
[----:B------:R-:W-:Y:S01]  /*3d90*/  IADD3 R57, P5, R40, UR8, RZ ;  /* 0x0000000828397c10 */ /* 0x000fe2000ffbe0ff */
[----:B------:R-:W-:-:S02]  /*3da0*/  IMAD.MOV.U32 R20, RZ, RZ, R58 ;  /* 0x000000ffff147224 */ /* 0x000fc400078e003a */
[----:B------:R-:W-:Y:S01]  /*3db0*/  IMAD.MOV.U32 R21, RZ, RZ, R125 ;  /* 0x000000ffff157224 */ /* 0x000fe200078e007d */
[----:B------:R-:W-:Y:S01]  /*3dc0*/  IADD3.X R144, R41, UR9, RZ, P5, !PT ;  /* 0x0000000929907c10 */ /* 0x000fe2000affe4ff */
[----:B------:R-:W-:Y:S01]  /*3dd0*/  IMAD.MOV.U32 R22, RZ, RZ, R56 ;  /* 0x000000ffff167224 */ /* 0x000fe200078e0038 */
[----:B------:R-:W-:Y:S02]  /*3de0*/  IADD3.X R127, R39, UR9, RZ, P4, !PT ;  /* 0x00000009277f7c10 */ /* 0x000fe4000a7fe4ff */
[----:B------:R-:W-:Y:S02]  /*3df0*/  IADD3.X R125, R37, UR9, RZ, P1, !PT ;  /* 0x00000009257d7c10 */ /* 0x000fe40008ffe4ff */
[----:B------:R0:W-:Y:S01]  /*3e00*/  STS.128 [R205+0x40], R20 ;  /* 0x00004014cd007388 */ /* 0x0001e20000000c00 */
[----:B------:R-:W-:Y:S02]  /*3e10*/  IADD3 R56, P4, R26, UR8, RZ ;  /* 0x000000081a387c10 */ /* 0x000fe4000ff9e0ff */
[----:B------:R-:W-:Y:S01]  /*3e20*/  IADD3 R58, P5, R27, UR8, RZ ;  /* 0x000000081b3a7c10 */ /* 0x000fe2000ffbe0ff */
[----:B0-----:R-:W-:-:S02]  /*3e30*/  IMAD.MOV.U32 R20, RZ, RZ, R59 ;  /* 0x000000ffff147224 */ /* 0x001fc400078e003b */
[----:B------:R-:W-:Y:S02]  /*3e40*/  IMAD.MOV.U32 R21, RZ, RZ, R146 ;  /* 0x000000ffff157224 */ /* 0x000fe400078e0092 */
[----:B------:R-:W-:Y:S02]  /*3e50*/  IMAD.MOV.U32 R22, RZ, RZ, R57 ;  /* 0x000000ffff167224 */ /* 0x000fe400078e0039 */
[----:B------:R-:W-:Y:S01]  /*3e60*/  IMAD.MOV.U32 R23, RZ, RZ, R144 ;  /* 0x000000ffff177224 */ /* 0x000fe200078e0090 */
[----:B------:R-:W-:-:S04]  /*3e70*/  IADD3.X R57, R24, UR9, RZ, P4, !PT ;  /* 0x0000000918397c10 */ /* 0x000fc8000a7fe4ff */
[----:B------:R0:W-:Y:S01]  /*3e80*/  STS.128 [R205+0x50], R20 ;  /* 0x00005014cd007388 */ /* 0x0001e20000000c00 */
[----:B------:R-:W-:Y:S02]  /*3e90*/  IADD3.X R59, R25, UR9, RZ, P5, !PT ;  /* 0x00000009193b7c10 */ /* 0x000fe4000affe4ff */
[----:B0-----:R-:W-:Y:S01]  /*3ea0*/  MOV R20, R126 ;  /* 0x0000007e00147202 */ /* 0x001fe20000000f00 */
[----:B------:R-:W-:Y:S02]  /*3eb0*/  IMAD.MOV.U32 R21, RZ, RZ, R127 ;  /* 0x000000ffff157224 */ /* 0x000fe400078e007f */
[----:B------:R-:W-:Y:S02]  /*3ec0*/  IMAD.MOV.U32 R22, RZ, RZ, R124 ;  /* 0x000000ffff167224 */ /* 0x000fe400078e007c */
[----:B------:R-:W-:-:S05]  /*3ed0*/  IMAD.MOV.U32 R23, RZ, RZ, R125 ;  /* 0x000000ffff177224 */ /* 0x000fca00078e007d */
[----:B------:R0:W-:Y:S02]  /*3ee0*/  STS.128 [R205+0x60], R20 ;  /* 0x00006014cd007388 */ /* 0x0001e40000000c00 */
[----:B0-----:R-:W-:Y:S01]  /*3ef0*/  IMAD.MOV.U32 R20, RZ, RZ, R58 ;  /* 0x000000ffff147224 */ /* 0x001fe200078e003a */
[----:B------:R-:W-:Y:S01]  /*3f00*/  MOV R21, R59 ;  /* 0x0000003b00157202 */ /* 0x000fe20000000f00 */
[----:B------:R-:W-:Y:S02]  /*3f10*/  IMAD.MOV.U32 R22, RZ, RZ, R56 ;  /* 0x000000ffff167224 */ /* 0x000fe400078e0038 */
[----:B------:R-:W-:-:S05]  /*3f20*/  IMAD.MOV.U32 R23, RZ, RZ, R57 ;  /* 0x000000ffff177224 */ /* 0x000fca00078e0039 */
[----:B------:R0:W-:Y:S01]  /*3f30*/  STS.128 [R205+0x70], R20 ;  /* 0x00007014cd007388 */ /* 0x0001e20000000c00 */
[----:B------:R-:W-:Y:S06]  /*3f40*/  BAR.SYNC.DEFER_BLOCKING 0x0 ;  /* 0x0000000000007b1d */ /* 0x000fec0000010000 */
[----:B------:R-:W1:Y:S04]  /*3f50*/  LDS.64 R152, [R16] ;  /* 0x0000000010987984 */ /* 0x000e680000000a00 */
[----:B------:R-:W1:Y:S04]  /*3f60*/  LDS.64 R246, [R9+0x2000] ;  /* 0x0020000009f67984 */ /* 0x000e680000000a00 */
[----:B------:R-:W2:Y:S04]  /*3f70*/  LDS.64 R244, [R3+0x4000] ;  /* 0x0040000003f47984 */ /* 0x000ea80000000a00 */
[----:B------:R-:W4:Y:S01]  /*3f80*/  LDS.64 R242, [R6+0x6000] ;  /* 0x0060000006f27984 */ /* 0x000f220000000a00 */
[----:B------:R-:W-:-:S02]  /*3f90*/  CS2R R56, SRZ ;  /* 0x0000000000387805 */ /* 0x000fc4000001ff00 */
[----:B------:R-:W-:Y:S02]  /*3fa0*/  CS2R R58, SRZ ;  /* 0x00000000003a7805 */ /* 0x000fe4000001ff00 */
[----:B------:R-:W-:Y:S02]  /*3fb0*/  CS2R R124, SRZ ;  /* 0x00000000007c7805 */ /* 0x000fe4000001ff00 */
[----:B------:R-:W-:Y:S02]  /*3fc0*/  CS2R R126, SRZ ;  /* 0x00000000007e7805 */ /* 0x000fe4000001ff00 */
[----:B------:R-:W-:Y:S02]  /*3fd0*/  CS2R R144, SRZ ;  /* 0x0000000000907805 */ /* 0x000fe4000001ff00 */
[----:B------:R-:W-:Y:S02]  /*3fe0*/  CS2R R146, SRZ ;  /* 0x0000000000927805 */ /* 0x000fe4000001ff00 */
[----:B------:R-:W-:-:S02]  /*3ff0*/  CS2R R154, SRZ ;  /* 0x00000000009a7805 */ /* 0x000fc4000001ff00 */
[----:B0-----:R-:W-:Y:S01]  /*4000*/  IADD3 R20, P1, R138, UR10, RZ ;  /* 0x0000000a8a147c10 */ /* 0x001fe2000ff3e0ff */
[----:B-1----:R0:W3:Y:S04]  /*4010*/  @P6 LDG.E.128 R56, desc[UR6][R152.64] ;  /* 0x0000000698386981 */ /* 0x0020e8000c1e1d00 */
[----:B------:R-:W3:Y:S04]  /*4020*/  @P2 LDG.E.128 R124, desc[UR6][R246.64] ;  /* 0x00000006f67c2981 */ /* 0x000ee8000c1e1d00 */
[----:B--2---:R-:W2:Y:S01]  /*4030*/  @P3 LDG.E.128 R144, desc[UR6][R244.64] ;  /* 0x00000006f4903981 */ /* 0x004ea2000c1e1d00 */
[----:B0-----:R-:W-:-:S06]  /*4040*/  CS2R R152, SRZ ;  /* 0x0000000000987805 */ /* 0x001fcc000001ff00 */
[----:B----4-:R-:W4:Y:S01]  /*4050*/  @P0 LDG.E.128 R152, desc[UR6][R242.64] ;  /* 0x00000006f2980981 */ /* 0x010f22000c1e1d00 */
[----:B------:R-:W-:Y:S01]  /*4060*/  BAR.SYNC.DEFER_BLOCKING 0x0 ;  /* 0x0000000000007b1d */ /* 0x000fe20000010000 */
[----:B------:R-:W-:Y:S02]  /*4070*/  IADD3 R22, P4, R136, UR10, RZ ;  /* 0x0000000a88167c10 */ /* 0x000fe4000ff9e0ff */
[----:B------:R-:W-:Y:S02]  /*4080*/  IADD3.X R21, R139, UR11, RZ, P1, !PT ;  /* 0x0000000b8b157c10 */ /* 0x000fe40008ffe4ff */
[----:B------:R-:W-:Y:S02]  /*4090*/  IADD3.X R23, R137, UR11, RZ, P4, !PT ;  /* 0x0000000b89177c10 */ /* 0x000fe4000a7fe4ff */
[----:B------:R-:W-:Y:S02]  /*40a0*/  IADD3 R136, P1, R130, UR10, RZ ;  /* 0x0000000a82887c10 */ /* 0x000fe4000ff3e0ff */
[----:B------:R-:W-:-:S02]  /*40b0*/  IADD3 R130, P4, R128, UR10, RZ ;  /* 0x0000000a80827c10 */ /* 0x000fc4000ff9e0ff */
[----:B------:R-:W-:Y:S02]  /*40c0*/  IADD3.X R137, R131, UR11, RZ, P1, !PT ;  /* 0x0000000b83897c10 */ /* 0x000fe40008ffe4ff */
[----:B------:R-:W-:Y:S02]  /*40d0*/  IADD3.X R131, R129, UR11, RZ, P4, !PT ;  /* 0x0000000b81837c10 */ /* 0x000fe4000a7fe4ff */
[----:B------:R-:W-:Y:S02]  /*40e0*/  IADD3 R128, P1, R123, UR10, RZ ;  /* 0x0000000a7b807c10 */ /* 0x000fe4000ff3e0ff */
[----:B------:R-:W-:Y:S02]  /*40f0*/  IADD3 R123, P5, R120, UR10, RZ ;  /* 0x0000000a787b7c10 */ /* 0x000fe4000ffbe0ff */
[----:B------:R-:W-:Y:S02]  /*4100*/  IADD3.X R129, R122, UR11, RZ, P1, !PT ;  /* 0x0000000b7a817c10 */ /* 0x000fe40008ffe4ff */
[----:B------:R-:W-:Y:S01]  /*4110*/  IADD3 R120, P4, R102, UR10, RZ ;  /* 0x0000000a66787c10 */ /* 0x000fe2000ff9e0ff */
[----:B------:R0:W-:Y:S01]  /*4120*/  STS.128 [R205], R20 ;  /* 0x00000014cd007388 */ /* 0x0001e20000000c00 */
[----:B------:R-:W-:-:S02]  /*4130*/  IADD3.X R122, R121, UR11, RZ, P5, !PT ;  /* 0x0000000b797a7c10 */ /* 0x000fc4000affe4ff */
[----:B------:R-:W-:Y:S02]  /*4140*/  IADD3 R102, P1, R100, UR10, RZ ;  /* 0x0000000a64667c10 */ /* 0x000fe4000ff3e0ff */
[----:B------:R-:W-:Y:S02]  /*4150*/  IADD3.X R121, R103, UR11, RZ, P4, !PT ;  /* 0x0000000b67797c10 */ /* 0x000fe4000a7fe4ff */
[----:B------:R-:W-:Y:S01]  /*4160*/  IADD3.X R103, R101, UR11, RZ, P1, !PT ;  /* 0x0000000b65677c10 */ /* 0x000fe20008ffe4ff */
[----:B0-----:R-:W-:Y:S01]  /*4170*/  IMAD.MOV.U32 R20, RZ, RZ, R136 ;  /* 0x000000ffff147224 */ /* 0x001fe200078e0088 */
[----:B------:R-:W-:Y:S01]  /*4180*/  MOV R22, R130 ;  /* 0x0000008200167202 */ /* 0x000fe20000000f00 */
[----:B------:R-:W-:Y:S02]  /*4190*/  IMAD.MOV.U32 R21, RZ, RZ, R137 ;  /* 0x000000ffff157224 */ /* 0x000fe400078e0089 */
[----:B------:R-:W-:Y:S01]  /*41a0*/  IMAD.MOV.U32 R23, RZ, RZ, R131 ;  /* 0x000000ffff177224 */ /* 0x000fe200078e0083 */
[----:B------:R-:W-:-:S04]  /*41b0*/  IADD3 R100, P5, R71, UR10, RZ ;  /* 0x0000000a47647c10 */ /* 0x000fc8000ffbe0ff */
[----:B------:R0:W-:Y:S01]  /*41c0*/  STS.128 [R205+0x10], R20 ;  /* 0x00001014cd007388 */ /* 0x0001e20000000c00 */
[----:B------:R-:W-:Y:S02]  /*41d0*/  IADD3 R70, P4, R70, UR10, RZ ;  /* 0x0000000a46467c10 */ /* 0x000fe4000ff9e0ff */
[----:B------:R-:W-:Y:S02]  /*41e0*/  IADD3.X R101, R69, UR11, RZ, P5, !PT ;  /* 0x0000000b45657c10 */ /* 0x000fe4000affe4ff */
[----:B------:R-:W-:Y:S02]  /*41f0*/  IADD3.X R71, R68, UR11, RZ, P4, !PT ;  /* 0x0000000b44477c10 */ /* 0x000fe4000a7fe4ff */
[----:B------:R-:W-:Y:S01]  /*4200*/  IADD3 R68, P1, R43, UR10, RZ ;  /* 0x0000000a2b447c10 */ /* 0x000fe2000ff3e0ff */
[----:B0-----:R-:W-:Y:S01]  /*4210*/  IMAD.MOV.U32 R20, RZ, RZ, R128 ;  /* 0x000000ffff147224 */ /* 0x001fe200078e0080 */
[----:B------:R-:W-:Y:S01]  /*4220*/  MOV R23, R122 ;  /* 0x0000007a00177202 */ /* 0x000fe20000000f00 */
[----:B------:R-:W-:-:S02]  /*4230*/  IMAD.MOV.U32 R21, RZ, RZ, R129 ;  /* 0x000000ffff157224 */ /* 0x000fc400078e0081 */
[----:B------:R-:W-:Y:S01]  /*4240*/  IMAD.MOV.U32 R22, RZ, RZ, R123 ;  /* 0x000000ffff167224 */ /* 0x000fe200078e007b */
[----:B------:R-:W-:-:S04]  /*4250*/  IADD3 R43, P5, R40, UR10, RZ ;  /* 0x0000000a282b7c10 */ /* 0x000fc8000ffbe0ff */
[----:B------:R0:W-:Y:S01]  /*4260*/  STS.128 [R205+0x20], R20 ;  /* 0x00002014cd007388 */ /* 0x0001e20000000c00 */
[----:B------:R-:W-:Y:S02]  /*4270*/  IADD3.X R69, R42, UR11, RZ, P1, !PT ;  /* 0x0000000b2a457c10 */ /* 0x000fe40008ffe4ff */
[----:B------:R-:W-:Y:S02]  /*4280*/  IADD3.X R42, R41, UR11, RZ, P5, !PT ;  /* 0x0000000b292a7c10 */ /* 0x000fe4000affe4ff */
[----:B------:R-:W-:Y:S02]  /*4290*/  IADD3 R40, P4, R38, UR10, RZ ;  /* 0x0000000a26287c10 */ /* 0x000fe4000ff9e0ff */
[----:B------:R-:W-:Y:S01]  /*42a0*/  IADD3 R38, P1, R36, UR10, RZ ;  /* 0x0000000a24267c10 */ /* 0x000fe2000ff3e0ff */
[----:B0-----:R-:W-:Y:S02]  /*42b0*/  IMAD.MOV.U32 R20, RZ, RZ, R120 ;  /* 0x000000ffff147224 */ /* 0x001fe400078e0078 */
[----:B------:R-:W-:-:S02]  /*42c0*/  IMAD.MOV.U32 R21, RZ, RZ, R121 ;  /* 0x000000ffff157224 */ /* 0x000fc400078e0079 */
[----:B------:R-:W-:Y:S02]  /*42d0*/  IMAD.MOV.U32 R22, RZ, RZ, R102 ;  /* 0x000000ffff167224 */ /* 0x000fe400078e0066 */
[----:B------:R-:W-:-:S05]  /*42e0*/  IMAD.MOV.U32 R23, RZ, RZ, R103 ;  /* 0x000000ffff177224 */ /* 0x000fca00078e0067 */
[----:B------:R0:W-:Y:S01]  /*42f0*/  STS.128 [R205+0x30], R20 ;  /* 0x00003014cd007388 */ /* 0x0001e20000000c00 */
[----:B------:R-:W-:Y:S02]  /*4300*/  IADD3.X R41, R39, UR11, RZ, P4, !PT ;  /* 0x0000000b27297c10 */ /* 0x000fe4000a7fe4ff */
[----:B------:R-:W-:Y:S02]  /*4310*/  IADD3 R36, P5, R27, UR10, RZ ;  /* 0x0000000a1b247c10 */ /* 0x000fe4000ffbe0ff */
[----:B------:R-:W-:Y:S02]  /*4320*/  IADD3 R26, P4, R26, UR10, RZ ;  /* 0x0000000a1a1a7c10 */ /* 0x000fe4000ff9e0ff */
[----:B------:R-:W-:Y:S02]  /*4330*/  IADD3.X R39, R37, UR11, RZ, P1, !PT ;  /* 0x0000000b25277c10 */ /* 0x000fe40008ffe4ff */
[----:B0-----:R-:W-:Y:S01]  /*4340*/  MOV R20, R100 ;  /* 0x0000006400147202 */ /* 0x001fe20000000f00 */
[----:B------:R-:W-:-:S02]  /*4350*/  IMAD.MOV.U32 R21, RZ, RZ, R101 ;  /* 0x000000ffff157224 */ /* 0x000fc400078e0065 */
[----:B------:R-:W-:Y:S02]  /*4360*/  IMAD.MOV.U32 R22, RZ, RZ, R70 ;  /* 0x000000ffff167224 */ /* 0x000fe400078e0046 */
[----:B------:R-:W-:-:S05]  /*4370*/  IMAD.MOV.U32 R23, RZ, RZ, R71 ;  /* 0x000000ffff177224 */ /* 0x000fca00078e0047 */
[----:B------:R0:W-:Y:S01]  /*4380*/  STS.128 [R205+0x40], R20 ;  /* 0x00004014cd007388 */ /* 0x0001e20000000c00 */
[----:B------:R-:W-:Y:S01]  /*4390*/  IADD3.X R27, R24, UR11, RZ, P4, !PT ;  /* 0x0000000b181b7c10 */ /* 0x000fe2000a7fe4ff */
[----:B------:R-:W-:Y:S01]  /*43a0*/  IMAD.MOV.U32 R24, RZ, RZ, R36 ;  /* 0x000000ffff187224 */ /* 0x000fe200078e0024 */
[----:B------:R-:W-:Y:S01]  /*43b0*/  IADD3.X R25, R25, UR11, RZ, P5, !PT ;  /* 0x0000000b19197c10 */ /* 0x000fe2000affe4ff */
[----:B0-----:R-:W-:Y:S01]  /*43c0*/  IMAD.MOV.U32 R20, RZ, RZ, R68 ;  /* 0x000000ffff147224 */ /* 0x001fe200078e0044 */
[----:B------:R-:W-:Y:S01]  /*43d0*/  MOV R21, R69 ;  /* 0x0000004500157202 */ /* 0x000fe20000000f00 */
[----:B------:R-:W-:Y:S02]  /*43e0*/  IMAD.MOV.U32 R22, RZ, RZ, R43 ;  /* 0x000000ffff167224 */ /* 0x000fe400078e002b */
[----:B------:R-:W-:-:S05]  /*43f0*/  IMAD.MOV.U32 R23, RZ, RZ, R42 ;  /* 0x000000ffff177224 */ /* 0x000fca00078e002a */
[----:B------:R0:W-:Y:S04]  /*4400*/  STS.128 [R205+0x50], R20 ;  /* 0x00005014cd007388 */ /* 0x0001e80000000c00 */
[----:B------:R-:W-:Y:S01]  /*4410*/  STS.128 [R205+0x70], R24 ;  /* 0x00007018cd007388 */ /* 0x000fe20000000c00 */
[----:B0-----:R-:W-:Y:S01]  /*4420*/  IMAD.MOV.U32 R20, RZ, RZ, R40 ;  /* 0x000000ffff147224 */ /* 0x001fe200078e0028 */
[----:B------:R-:W-:Y:S01]  /*4430*/  MOV R22, R38 ;  /* 0x0000002600167202 */ /* 0x000fe20000000f00 */
[----:B------:R-:W-:Y:S02]  /*4440*/  IMAD.MOV.U32 R21, RZ, RZ, R41 ;  /* 0x000000ffff157224 */ /* 0x000fe400078e0029 */
[----:B------:R-:W-:-:S05]  /*4450*/  IMAD.MOV.U32 R23, RZ, RZ, R39 ;  /* 0x000000ffff177224 */ /* 0x000fca00078e0027 */
[----:B------:R0:W-:Y:S01]  /*4460*/  STS.128 [R205+0x60], R20 ;  /* 0x00006014cd007388 */ /* 0x0001e20000000c00 */
[----:B------:R-:W-:Y:S06]  /*4470*/  BAR.SYNC.DEFER_BLOCKING 0x0 ;  /* 0x0000000000007b1d */ /* 0x000fec0000010000 */
[----:B------:R-:W1:Y:S04]  /*4480*/  LDS.64 R122, [R16] ;  /* 0x00000000107a7984 */ /* 0x000e680000000a00 */
[----:B------:R-:W5:Y:S04]  /*4490*/  LDS.64 R120, [R9+0x2000] ;  /* 0x0020000009787984 */ /* 0x000f680000000a00 */
[----:B------:R-:W5:Y:S04]  /*44a0*/  LDS.64 R102, [R3+0x4000] ;  /* 0x0040000003667984 */ /* 0x000f680000000a00 */
[----:B------:R-:W5:Y:S01]  /*44b0*/  LDS.64 R100, [R6+0x6000] ;  /* 0x0060000006647984 */ /* 0x000f620000000a00 */
[----:B------:R-:W-:-:S02]  /*44c0*/  CS2R R36, SRZ ;  /* 0x0000000000247805 */ /* 0x000fc4000001ff00 */
[----:B------:R-:W-:Y:S02]  /*44d0*/  CS2R R38, SRZ ;  /* 0x0000000000267805 */ /* 0x000fe4000001ff00 */
[----:B0-----:R-:W-:Y:S02]  /*44e0*/  CS2R R20, SRZ ;  /* 0x0000000000147805 */ /* 0x001fe4000001ff00 */
[----:B------:R-:W-:Y:S02]  /*44f0*/  CS2R R22, SRZ ;  /* 0x0000000000167805 */ /* 0x000fe4000001ff00 */
[----:B------:R-:W-:Y:S02]  /*4500*/  CS2R R68, SRZ ;  /* 0x0000000000447805 */ /* 0x000fe4000001ff00 */
[----:B------:R-:W-:Y:S02]  /*4510*/  CS2R R70, SRZ ;  /* 0x0000000000467805 */ /* 0x000fe4000001ff00 */
[----:B------:R-:W-:-:S02]  /*4520*/  CS2R R40, SRZ ;  /* 0x0000000000287805 */ /* 0x000fc4000001ff00 */
[----:B------:R-:W-:Y:S02]  /*4530*/  CS2R R42, SRZ ;  /* 0x00000000002a7805 */ /* 0x000fe4000001ff00 */
[----:B------:R-:W-:Y:S02]  /*4540*/  IADD3 R24, P5, R186, UR8, RZ ;  /* 0x00000008ba187c10 */ /* 0x000fe4000ffbe0ff */
[----:B------:R-:W-:Y:S01]  /*4550*/  IADD3 R26, P4, R184, UR8, RZ ;  /* 0x00000008b81a7c10 */ /* 0x000fe2000ff9e0ff */
[----:B-1----:R0:W2:Y:S04]  /*4560*/  @P6 LDG.E.128 R36, desc[UR6][R122.64] ;  /* 0x000000067a246981 */ /* 0x0020a8000c1e1d00 */
[----:B-----5:R1:W5:Y:S04]  /*4570*/  @P2 LDG.E.128 R20, desc[UR6][R120.64] ;  /* 0x0000000678142981 */ /* 0x020368000c1e1d00 */
[----:B------:R-:W2:Y:S04]  /*4580*/  @P3 LDG.E.128 R68, desc[UR6][R102.64] ;  /* 0x0000000666443981 */ /* 0x000ea8000c1e1d00 */
[----:B------:R1:W2:Y:S01]  /*4590*/  @P0 LDG.E.128 R40, desc[UR6][R100.64] ;  /* 0x0000000664280981 */ /* 0x0002a2000c1e1d00 */
[----:B------:R-:W-:-:S02]  /*45a0*/  IADD3.X R25, R187, UR9, RZ, P5, !PT ;  /* 0x00000009bb197c10 */ /* 0x000fc4000affe4ff */
[----:B------:R-:W-:Y:S02]  /*45b0*/  IADD3 R128, P1, R174, UR8, RZ ;  /* 0x00000008ae807c10 */ /* 0x000fe4000ff3e0ff */
[----:B0-----:R-:W-:Y:S02]  /*45c0*/  IADD3 R122, P5, R172, UR8, RZ ;  /* 0x00000008ac7a7c10 */ /* 0x001fe4000ffbe0ff */
[----:B------:R-:W-:Y:S01]  /*45d0*/  IADD3.X R27, R185, UR9, RZ, P4, !PT ;  /* 0x00000009b91b7c10 */ /* 0x000fe2000a7fe4ff */
[----:B------:R-:W-:Y:S01]  /*45e0*/  BAR.SYNC.DEFER_BLOCKING 0x0 ;  /* 0x0000000000007b1d */ /* 0x000fe20000010000 */
[----:B------:R-:W-:Y:S02]  /*45f0*/  IADD3.X R129, R175, UR9, RZ, P1, !PT ;  /* 0x00000009af817c10 */ /* 0x000fe40008ffe4ff */
[----:B------:R-:W-:Y:S02]  /*4600*/  IADD3.X R123, R173, UR9, RZ, P5, !PT ;  /* 0x00000009ad7b7c10 */ /* 0x000fe4000affe4ff */
[----:B-1----:R-:W-:-:S02]  /*4610*/  IADD3 R121, P1, R135, UR8, RZ ;  /* 0x0000000887797c10 */ /* 0x002fc4000ff3e0ff */
[----:B------:R-:W-:Y:S02]  /*4620*/  IADD3 R101, P5, R132, UR8, RZ ;  /* 0x0000000884657c10 */ /* 0x000fe4000ffbe0ff */
[----:B------:R-:W-:Y:S02]  /*4630*/  IADD3.X R130, R134, UR9, RZ, P1, !PT ;  /* 0x0000000986827c10 */ /* 0x000fe40008ffe4ff */
[----:B------:R-:W-:-:S04]  /*4640*/  IADD3 R103, P1, R92, UR8, RZ ;  /* 0x000000085c677c10 */ /* 0x000fc8000ff3e0ff */
[----:B------:R-:W-:Y:S01]  /*4650*/  IADD3.X R120, R93, UR9, RZ, P1, !PT ;  /* 0x000000095d787c10 */ /* 0x000fe20008ffe4ff */
[----:B------:R0:W-:Y:S02]  /*4660*/  STS.128 [R205], R24 ;  /* 0x00000018cd007388 */ /* 0x0001e40000000c00 */
[----:B0-----:R-:W-:Y:S01]  /*4670*/  IMAD.MOV.U32 R24, RZ, RZ, R128 ;  /* 0x000000ffff187224 */ /* 0x001fe200078e0080 */
[----:B------:R-:W-:Y:S01]  /*4680*/  MOV R26, R122 ;  /* 0x0000007a001a7202 */ /* 0x000fe20000000f00 */
[----:B------:R-:W-:Y:S02]  /*4690*/  IMAD.MOV.U32 R25, RZ, RZ, R129 ;  /* 0x000000ffff197224 */ /* 0x000fe400078e0081 */
[----:B------:R-:W-:Y:S01]  /*46a0*/  IMAD.MOV.U32 R27, RZ, RZ, R123 ;  /* 0x000000ffff1b7224 */ /* 0x000fe200078e007b */
[----:B------:R-:W-:Y:S02]  /*46b0*/  IADD3.X R128, R133, UR9, RZ, P5, !PT ;  /* 0x0000000985807c10 */ /* 0x000fe4000affe4ff */
[----:B------:R-:W-:-:S02]  /*46c0*/  IADD3 R122, P4, R94, UR8, RZ ;  /* 0x000000085e7a7c10 */ /* 0x000fc4000ff9e0ff */
[----:B------:R0:W-:Y:S02]  /*46d0*/  STS.128 [R205+0x10], R24 ;  /* 0x00001018cd007388 */ /* 0x0001e40000000c00 */
[----:B------:R-:W-:Y:S02]  /*46e0*/  IADD3.X R123, R95, UR9, RZ, P4, !PT ;  /* 0x000000095f7b7c10 */ /* 0x000fe4000a7fe4ff */
[----:B------:R-:W-:Y:S02]  /*46f0*/  IADD3 R100, P4, R82, UR8, RZ ;  /* 0x0000000852647c10 */ /* 0x000fe4000ff9e0ff */
[----:B------:R-:W-:Y:S01]  /*4700*/  IADD3 R102, P5, R83, UR8, RZ ;  /* 0x0000000853667c10 */ /* 0x000fe2000ffbe0ff */
[----:B0-----:R-:W-:Y:S01]  /*4710*/  IMAD.MOV.U32 R24, RZ, RZ, R121 ;  /* 0x000000ffff187224 */ /* 0x001fe200078e0079 */
[----:B------:R-:W-:Y:S01]  /*4720*/  MOV R27, R128 ;  /* 0x00000080001b7202 */ /* 0x000fe20000000f00 */
[----:B------:R-:W-:Y:S02]  /*4730*/  IMAD.MOV.U32 R25, RZ, RZ, R130 ;  /* 0x000000ffff197224 */ /* 0x000fe400078e0082 */
[----:B------:R-:W-:Y:S01]  /*4740*/  IMAD.MOV.U32 R26, RZ, RZ, R101 ;  /* 0x000000ffff1a7224 */ /* 0x000fe200078e0065 */
[----:B------:R-:W-:-:S04]  /*4750*/  IADD3.X R101, R80, UR9, RZ, P4, !PT ;  /* 0x0000000950657c10 */ /* 0x000fc8000a7fe4ff */
[----:B------:R0:W-:Y:S01]  /*4760*/  STS.128 [R205+0x20], R24 ;  /* 0x00002018cd007388 */ /* 0x0001e20000000c00 */
[----:B------:R-:W-:Y:S01]  /*4770*/  IADD3.X R121, R81, UR9, RZ, P5, !PT ;  /* 0x0000000951797c10 */ /* 0x000fe2000affe4ff */
[----:B0-----:R-:W-:Y:S02]  /*4780*/  IMAD.MOV.U32 R24, RZ, RZ, R122 ;  /* 0x000000ffff187224 */ /* 0x001fe400078e007a */
[----:B------:R-:W-:Y:S02]  /*4790*/  IMAD.MOV.U32 R25, RZ, RZ, R123 ;  /* 0x000000ffff197224 */ /* 0x000fe400078e007b */
[----:B------:R-:W-:Y:S02]  /*47a0*/  IMAD.MOV.U32 R26, RZ, RZ, R103 ;  /* 0x000000ffff1a7224 */ /* 0x000fe400078e0067 */
[----:B------:R-:W-:Y:S01]  /*47b0*/  IMAD.MOV.U32 R27, RZ, RZ, R120 ;  /* 0x000000ffff1b7224 */ /* 0x000fe200078e0078 */
[----:B------:R-:W-:-:S04]  /*47c0*/  IADD3 R103, P1, R75, UR8, RZ ;  /* 0x000000084b677c10 */ /* 0x000fc8000ff3e0ff */
[----:B------:R0:W-:Y:S01]  /*47d0*/  STS.128 [R205+0x30], R24 ;  /* 0x00003018cd007388 */ /* 0x0001e20000000c00 */
[----:B------:R-:W-:Y:S02]  /*47e0*/  IADD3.X R130, R74, UR9, RZ, P1, !PT ;  /* 0x000000094a827c10 */ /* 0x000fe40008ffe4ff */
[----:B------:R-:W-:Y:S02]  /*47f0*/  IADD3 R122, P4, R62, UR8, RZ ;  /* 0x000000083e7a7c10 */ /* 0x000fe4000ff9e0ff */
[----:B------:R-:W-:Y:S01]  /*4800*/  IADD3 R120, P1, R60, UR8, RZ ;  /* 0x000000083c787c10 */ /* 0x000fe2000ff3e0ff */
[----:B0-----:R-:W-:Y:S01]  /*4810*/  IMAD.MOV.U32 R27, RZ, RZ, R101 ;  /* 0x000000ffff1b7224 */ /* 0x001fe200078e0065 */
[----:B------:R-:W-:Y:S01]  /*4820*/  IADD3 R101, P5, R72, UR8, RZ ;  /* 0x0000000848657c10 */ /* 0x000fe2000ffbe0ff */
[----:B------:R-:W-:Y:S01]  /*4830*/  IMAD.MOV.U32 R25, RZ, RZ, R121 ;  /* 0x000000ffff197224 */ /* 0x000fe200078e0079 */
[----:B------:R-:W-:Y:S01]  /*4840*/  MOV R24, R102 ;  /* 0x0000006600187202 */ /* 0x000fe20000000f00 */
[----:B------:R-:W-:Y:S01]  /*4850*/  IMAD.MOV.U32 R26, RZ, RZ, R100 ;  /* 0x000000ffff1a7224 */ /* 0x000fe200078e0064 */
[----:B------:R-:W-:-:S02]  /*4860*/  IADD3.X R128, R73, UR9, RZ, P5, !PT ;  /* 0x0000000949807c10 */ /* 0x000fc4000affe4ff */
[----:B------:R-:W-:Y:S02]  /*4870*/  IADD3.X R123, R63, UR9, RZ, P4, !PT ;  /* 0x000000093f7b7c10 */ /* 0x000fe4000a7fe4ff */
[----:B------:R0:W-:Y:S01]  /*4880*/  STS.128 [R205+0x40], R24 ;  /* 0x00004018cd007388 */ /* 0x0001e20000000c00 */
        /* <DEDUP_REMOVED lines=22> */
[----:B------:R-:W3:Y:S04]  /*49f0*/  LDS.64 R246, [R9+0x2000] ;  /* 0x0020000009f67984 */ /* 0x000ee80000000a00 */
[----:B------:R-:W4:Y:S04]  /*4a00*/  LDS.64 R244, [R3+0x4000] ;  /* 0x0040000003f47984 */ /* 0x000f280000000a00 */
        /* <DEDUP_REMOVED lines=9> */
[----:B-1----:R0:W2:Y:S04]  /*4aa0*/  @P6 LDG.E.128 R136, desc[UR6][R100.64] ;  /* 0x0000000664886981 */ /* 0x0020a8000c1e1d00 */
[----:B---3--:R-:W3:Y:S04]  /*4ab0*/  @P2 LDG.E.128 R128, desc[UR6][R246.64] ;  /* 0x00000006f6802981 */ /* 0x008ee8000c1e1d00 */
[----:B----4-:R-:W4:Y:S01]  /*4ac0*/  @P3 LDG.E.128 R120, desc[UR6][R244.64] ;  /* 0x00000006f4783981 */ /* 0x010f22000c1e1d00 */
[----:B0-----:R-:W-:-:S06]  /*4ad0*/  CS2R R100, SRZ ;  /* 0x0000000000647805 */ /* 0x001fcc000001ff00 */
[----:B------:R-:W2:Y:S01]  /*4ae0*/  @P0 LDG.E.128 R100, desc[UR6][R242.64] ;  /* 0x00000006f2640981 */ /* 0x000ea2000c1e1d00 */
        /* <DEDUP_REMOVED lines=11> */
[----:B------:R-:W-:Y:S01]  /*4ba0*/  IADD3.X R134, R133, UR11, RZ, P5, !PT ;  /* 0x0000000b85867c10 */ /* 0x000fe2000affe4ff */
[----:B------:R0:W-:Y:S01]  /*4bb0*/  STS.128 [R205], R24 ;  /* 0x00000018cd007388 */ /* 0x0001e20000000c00 */
[----:B------:R-:W-:-:S02]  /*4bc0*/  IADD3 R132, P4, R94, UR10, RZ ;  /* 0x0000000a5e847c10 */ /* 0x000fc4000ff9e0ff */
[----:B------:R-:W-:Y:S02]  /*4bd0*/  IADD3 R94, P1, R92, UR10, RZ ;  /* 0x0000000a5c5e7c10 */ /* 0x000fe4000ff3e0ff */
[----:B------:R-:W-:Y:S02]  /*4be0*/  IADD3.X R133, R95, UR11, RZ, P4, !PT ;  /* 0x0000000b5f857c10 */ /* 0x000fe4000a7fe4ff */
[----:B------:R-:W-:Y:S01]  /*4bf0*/  IADD3.X R95, R93, UR11, RZ, P1, !PT ;  /* 0x0000000b5d5f7c10 */ /* 0x000fe20008ffe4ff */
[----:B0-----:R-:W-:Y:S02]  /*4c00*/  IMAD.MOV.U32 R24, RZ, RZ, R184 ;  /* 0x000000ffff187224 */ /* 0x001fe400078e00b8 */
[----:B------:R-:W-:Y:S02]  /*4c10*/  IMAD.MOV.U32 R25, RZ, RZ, R185 ;  /* 0x000000ffff197224 */ /* 0x000fe400078e00b9 */
[----:B------:R-:W-:Y:S02]  /*4c20*/  IMAD.MOV.U32 R26, RZ, RZ, R174 ;  /* 0x000000ffff1a7224 */ /* 0x000fe400078e00ae */
[----:B------:R-:W-:Y:S01]  /*4c30*/  IMAD.MOV.U32 R27, RZ, RZ, R175 ;  /* 0x000000ffff1b7224 */ /* 0x000fe200078e00af */
[----:B------:R-:W-:-:S04]  /*4c40*/  IADD3 R92, P5, R83, UR10, RZ ;  /* 0x0000000a535c7c10 */ /* 0x000fc8000ffbe0ff */
[----:B------:R0:W-:Y:S01]  /*4c50*/  STS.128 [R205+0x10], R24 ;  /* 0x00001018cd007388 */ /* 0x0001e20000000c00 */
[----:B------:R-:W-:Y:S02]  /*4c60*/  IADD3 R82, P4, R82, UR10, RZ ;  /* 0x0000000a52527c10 */ /* 0x000fe4000ff9e0ff */
[----:B------:R-:W-:Y:S02]  /*4c70*/  IADD3.X R93, R81, UR11, RZ, P5, !PT ;  /* 0x0000000b515d7c10 */ /* 0x000fe4000affe4ff */
[----:B------:R-:W-:Y:S02]  /*4c80*/  IADD3.X R83, R80, UR11, RZ, P4, !PT ;  /* 0x0000000b50537c10 */ /* 0x000fe4000a7fe4ff */
[----:B------:R-:W-:Y:S02]  /*4c90*/  IADD3 R80, P1, R75, UR10, RZ ;  /* 0x0000000a4b507c10 */ /* 0x000fe4000ff3e0ff */
[----:B0-----:R-:W-:Y:S01]  /*4ca0*/  MOV R24, R172 ;  /* 0x000000ac00187202 */ /* 0x001fe20000000f00 */
[----:B------:R-:W-:-:S02]  /*4cb0*/  IMAD.MOV.U32 R25, RZ, RZ, R173 ;  /* 0x000000ffff197224 */ /* 0x000fc400078e00ad */
[----:B------:R-:W-:Y:S02]  /*4cc0*/  IMAD.MOV.U32 R26, RZ, RZ, R135 ;  /* 0x000000ffff1a7224 */ /* 0x000fe400078e0087 */
[----:B------:R-:W-:-:S05]  /*4cd0*/  IMAD.MOV.U32 R27, RZ, RZ, R134 ;  /* 0x000000ffff1b7224 */ /* 0x000fca00078e0086 */
[----:B------:R0:W-:Y:S01]  /*4ce0*/  STS.128 [R205+0x20], R24 ;  /* 0x00002018cd007388 */ /* 0x0001e20000000c00 */
[----:B------:R-:W-:Y:S02]  /*4cf0*/  IADD3 R75, P5, R72, UR10, RZ ;  /* 0x0000000a484b7c10 */ /* 0x000fe4000ffbe0ff */
[----:B------:R-:W-:Y:S02]  /*4d00*/  IADD3.X R81, R74, UR11, RZ, P1, !PT ;  /* 0x0000000b4a517c10 */ /* 0x000fe40008ffe4ff */
[----:B------:R-:W-:Y:S02]  /*4d10*/  IADD3 R72, P4, R62, UR10, RZ ;  /* 0x0000000a3e487c10 */ /* 0x000fe4000ff9e0ff */
[----:B------:R-:W-:Y:S01]  /*4d20*/  IADD3.X R74, R73, UR11, RZ, P5, !PT ;  /* 0x0000000b494a7c10 */ /* 0x000fe2000affe4ff */
        /* <DEDUP_REMOVED lines=10> */
[----:B0-----:R-:W-:Y:S01]  /*4dd0*/  IMAD.MOV.U32 R24, RZ, RZ, R92 ;  /* 0x000000ffff187224 */ /* 0x001fe200078e005c */
[----:B------:R-:W-:Y:S01]  /*4de0*/  MOV R26, R82 ;  /* 0x00000052001a7202 */ /* 0x000fe20000000f00 */
[----:B------:R-:W-:-:S02]  /*4df0*/  IMAD.MOV.U32 R25, RZ, RZ, R93 ;  /* 0x000000ffff197224 */ /* 0x000fc400078e005d */
[----:B------:R-:W-:-:S05]  /*4e00*/  IMAD.MOV.U32 R27, RZ, RZ, R83 ;  /* 0x000000ffff1b7224 */ /* 0x000fca00078e0053 */
[----:B------:R0:W-:Y:S01]  /*4e10*/  STS.128 [R205+0x40], R24 ;  /* 0x00004018cd007388 */ /* 0x0001e20000000c00 */
[----:B------:R-:W-:Y:S02]  /*4e20*/  IADD3.X R61, R29, UR11, RZ, P5, !PT ;  /* 0x0000000b1d3d7c10 */ /* 0x000fe4000affe4ff */
[----:B------:R-:W-:Y:S01]  /*4e30*/  IADD3.X R31, R28, UR11, RZ, P4, !PT ;  /* 0x0000000b1c1f7c10 */ /* 0x000fe2000a7fe4ff */
[----:B0-----:R-:W-:Y:S01]  /*4e40*/  IMAD.MOV.U32 R24, RZ, RZ, R80 ;  /* 0x000000ffff187224 */ /* 0x001fe200078e0050 */
[----:B------:R-:W-:Y:S01]  /*4e50*/  MOV R27, R74 ;  /* 0x0000004a001b7202 */ /* 0x000fe20000000f00 */
[----:B------:R-:W-:Y:S02]  /*4e60*/  IMAD.MOV.U32 R25, RZ, RZ, R81 ;  /* 0x000000ffff197224 */ /* 0x000fe400078e0051 */
[----:B------:R-:W-:-:S05]  /*4e70*/  IMAD.MOV.U32 R26, RZ, RZ, R75 ;  /* 0x000000ffff1a7224 */ /* 0x000fca00078e004b */
[----:B------:R0:W-:Y:S02]  /*4e80*/  STS.128 [R205+0x50], R24 ;  /* 0x00005018cd007388 */ /* 0x0001e40000000c00 */
[----:B0-----:R-:W-:Y:S02]  /*4e90*/  IMAD.MOV.U32 R24, RZ, RZ, R72 ;  /* 0x000000ffff187224 */ /* 0x001fe400078e0048 */
[----:B------:R-:W-:Y:S02]  /*4ea0*/  IMAD.MOV.U32 R25, RZ, RZ, R73 ;  /* 0x000000ffff197224 */ /* 0x000fe400078e0049 */
[----:B------:R-:W-:Y:S02]  /*4eb0*/  IMAD.MOV.U32 R26, RZ, RZ, R62 ;  /* 0x000000ffff1a7224 */ /* 0x000fe400078e003e */
[----:B------:R-:W-:-:S05]  /*4ec0*/  IMAD.MOV.U32 R27, RZ, RZ, R63 ;  /* 0x000000ffff1b7224 */ /* 0x000fca00078e003f */
[----:B------:R0:W-:Y:S02]  /*4ed0*/  STS.128 [R205+0x60], R24 ;  /* 0x00006018cd007388 */ /* 0x0001e40000000c00 */
[----:B0-----:R-:W-:Y:S01]  /*4ee0*/  MOV R24, R60 ;  /* 0x0000003c00187202 */ /* 0x001fe20000000f00 */
[----:B------:R-:W-:Y:S02]  /*4ef0*/  IMAD.MOV.U32 R25, RZ, RZ, R61 ;  /* 0x000000ffff197224 */ /* 0x000fe400078e003d */
        /* <DEDUP_REMOVED lines=10> */
[----:B------:R-:W-:Y:S02]  /*4fa0*/  CS2R R172, SRZ ;  /* 0x0000000000ac7805 */ /* 0x000fe4000001ff00 */
[----:B------:R-:W-:Y:S02]  /*4fb0*/  CS2R R174, SRZ ;  /* 0x0000000000ae7805 */ /* 0x000fe4000001ff00 */
[----:B------:R-:W-:Y:S02]  /*4fc0*/  CS2R R184, SRZ ;  /* 0x0000000000b87805 */ /* 0x000fe4000001ff00 */
[----:B------:R-:W-:Y:S02]  /*4fd0*/  CS2R R186, SRZ ;  /* 0x0000000000ba7805 */ /* 0x000fe4000001ff00 */
[----:B------:R-:W-:-:S02]  /*4fe0*/  CS2R R132, SRZ ;  /* 0x0000000000847805 */ /* 0x000fc4000001ff00 */
[----:B------:R-:W-:Y:S02]  /*4ff0*/  CS2R R134, SRZ ;  /* 0x0000000000867805 */ /* 0x000fe4000001ff00 */
[----:B0-----:R-:W-:Y:S02]  /*5000*/  IADD3 R24, P5, R239, UR8, RZ ;  /* 0x00000008ef187c10 */ /* 0x001fe4000ffbe0ff */
[----:B------:R-:W-:Y:S01]  /*5010*/  IADD3 R26, P4, R237, UR8, RZ ;  /* 0x00000008ed1a7c10 */ /* 0x000fe2000ff9e0ff */
[----:B-1----:R0:W2:Y:S04]  /*5020*/  @P6 LDG.E.128 R28, desc[UR6][R74.64] ;  /* 0x000000064a1c6981 */ /* 0x0020a8000c1e1d00 */
[----:B-----5:R1:W5:Y:S04]  /*5030*/  @P2 LDG.E.128 R172, desc[UR6][R72.64] ;  /* 0x0000000648ac2981 */ /* 0x020368000c1e1d00 */
[----:B------:R-:W2:Y:S04]  /*5040*/  @P3 LDG.E.128 R184, desc[UR6][R62.64] ;  /* 0x000000063eb83981 */ /* 0x000ea8000c1e1d00 */
[----:B------:R1:W2:Y:S01]  /*5050*/  @P0 LDG.E.128 R132, desc[UR6][R60.64] ;  /* 0x000000063c840981 */ /* 0x0002a2000c1e1d00 */
[----:B------:R-:W-:-:S02]  /*5060*/  IADD3.X R25, R240, UR9, RZ, P5, !PT ;  /* 0x00000009f0197c10 */ /* 0x000fc4000affe4ff */
[----:B0-----:R-:W-:Y:S02]  /*5070*/  IADD3 R74, P5, R148, UR8, RZ ;  /* 0x00000008944a7c10 */ /* 0x001fe4000ffbe0ff */
[----:B------:R-:W-:Y:S02]  /*5080*/  IADD3 R80, P1, R150, UR8, RZ ;  /* 0x0000000896507c10 */ /* 0x000fe4000ff3e0ff */
        /* <DEDUP_REMOVED lines=12> */
[----:B------:R-:W-:Y:S01]  /*5150*/  IMAD.MOV.U32 R26, RZ, RZ, R74 ;  /* 0x000000ffff1a7224 */ /* 0x000fe200078e004a */
[----:B------:R-:W-:Y:S01]  /*5160*/  IADD3.X R80, R117, UR9, RZ, P5, !PT ;  /* 0x0000000975507c10 */ /* 0x000fe2000affe4ff */
[----:B------:R-:W-:Y:S01]  /*5170*/  IMAD.MOV.U32 R27, RZ, RZ, R75 ;  /* 0x000000ffff1b7224 */ /* 0x000fe200078e004b */
[----:B------:R-:W-:-:S04]  /*5180*/  IADD3 R74, P4, R106, UR8, RZ ;  /* 0x000000086a4a7c10 */ /* 0x000fc8000ff9e0ff */
[----:B------:R0:W-:Y:S01]  /*5190*/  STS.128 [R205+0x10], R24 ;  /* 0x00001018cd007388 */ /* 0x0001e20000000c00 */
        /* <DEDUP_REMOVED lines=21> */
[----:B------:R-:W-:Y:S02]  /*52f0*/  IMAD.MOV.U32 R24, RZ, RZ, R62 ;  /* 0x000000ffff187224 */ /* 0x000fe400078e003e */
[----:B------:R-:W-:Y:S01]  /*5300*/  IMAD.MOV.U32 R25, RZ, RZ, R73 ;  /* 0x000000ffff197224 */ /* 0x000fe200078e0049 */
[----:B------:R-:W-:Y:S01]  /*5310*/  IADD3.X R80, R65, UR9, RZ, P5, !PT ;  /* 0x0000000941507c10 */ /* 0x000fe2000affe4ff */
[----:B------:R-:W-:Y:S01]  /*5320*/  IMAD.MOV.U32 R26, RZ, RZ, R60 ;  /* 0x000000ffff1a7224 */ /* 0x000fe200078e003c */
[----:B------:R-:W-:-:S04]  /*5330*/  IADD3.X R73, R53, UR9, RZ, P1, !PT ;  /* 0x0000000935497c10 */ /* 0x000fc80008ffe4ff */
[----:B------:R0:W-:Y:S01]  /*5340*/  STS.128 [R205+0x40], R24 ;  /* 0x00004018cd007388 */ /* 0x0001e20000000c00 */
[----:B------:R-:W-:Y:S02]  /*5350*/  IADD3.X R75, R55, UR9, RZ, P4, !PT ;  /* 0x00000009374b7c10 */ /* 0x000fe4000a7fe4ff */
[----:B------:R-:W-:Y:S02]  /*5360*/  IADD3 R62, P5, R35, UR8, RZ ;  /* 0x00000008233e7c10 */ /* 0x000fe4000ffbe0ff */
[----:B------:R-:W-:Y:S02]  /*5370*/  IADD3 R60, P4, R34, UR8, RZ ;  /* 0x00000008223c7c10 */ /* 0x000fe4000ff9e0ff */
[----:B0-----:R-:W-:Y:S01]  /*5380*/  MOV R24, R63 ;  /* 0x0000003f00187202 */ /* 0x001fe20000000f00 */
[----:B------:R-:W-:Y:S02]  /*5390*/  IMAD.MOV.U32 R25, RZ, RZ, R82 ;  /* 0x000000ffff197224 */ /* 0x000fe400078e0052 */
[----:B------:R-:W-:-:S02]  /*53a0*/  IMAD.MOV.U32 R26, RZ, RZ, R61 ;  /* 0x000000ffff1a7224 */ /* 0x000fc400078e003d */
[----:B------:R-:W-:Y:S01]  /*53b0*/  IMAD.MOV.U32 R27, RZ, RZ, R80 ;  /* 0x000000ffff1b7224 */ /* 0x000fe200078e0050 */
[----:B------:R-:W-:Y:S02]  /*53c0*/  IADD3.X R63, R33, UR9, RZ, P5, !PT ;  /* 0x00000009213f7c10 */ /* 0x000fe4000affe4ff */
[----:B------:R-:W-:Y:S02]  /*53d0*/  IADD3.X R61, R32, UR9, RZ, P4, !PT ;  /* 0x00000009203d7c10 */ /* 0x000fe4000a7fe4ff */
[----:B------:R0:W-:Y:S02]  /*53e0*/  STS.128 [R205+0x50], R24 ;  /* 0x00005018cd007388 */ /* 0x0001e40000000c00 */
        /* <DEDUP_REMOVED lines=55> */
[----:B0-----:R-:W-:Y:S02]  /*5760*/  IMAD.MOV.U32 R24, RZ, RZ, R148 ;  /* 0x000000ffff187224 */ /* 0x001fe400078e0094 */
[----:B------:R-:W-:-:S02]  /*5770*/  IMAD.MOV.U32 R25, RZ, RZ, R149 ;  /* 0x000000ffff197224 */ /* 0x000fc400078e0095 */
[----:B------:R-:W-:Y:S02]  /*5780*/  IMAD.MOV.U32 R26, RZ, RZ, R119 ;  /* 0x000000ffff1a7224 */ /* 0x000fe400078e0077 */
[----:B------:R-:W-:Y:S01]  /*5790*/  IMAD.MOV.U32 R27, RZ, RZ, R118 ;  /* 0x000000ffff1b7224 */ /* 0x000fe200078e0076 */
[----:B------:R-:W-:-:S04]  /*57a0*/  IADD3 R67, P5, R64, UR10, RZ ;  /* 0x0000000a40437c10 */ /* 0x000fc8000ffbe0ff */
[----:B------:R0:W-:Y:S01]  /*57b0*/  STS.128 [R205+0x20], R24 ;  /* 0x00002018cd007388 */ /* 0x0001e20000000c00 */
[----:B------:R-:W-:Y:S02]  /*57c0*/  IADD3.X R89, R66, UR11, RZ, P1, !PT ;  /* 0x0000000b42597c10 */ /* 0x000fe40008ffe4ff */
[----:B------:R-:W-:Y:S02]  /*57d0*/  IADD3.X R66, R65, UR11, RZ, P5, !PT ;  /* 0x0000000b41427c10 */ /* 0x000fe4000affe4ff */
[----:B------:R-:W-:Y:S02]  /*57e0*/  IADD3 R64, P4, R54, UR10, RZ ;  /* 0x0000000a36407c10 */ /* 0x000fe4000ff9e0ff */
[----:B0-----:R-:W-:Y:S01]  /*57f0*/  MOV R24, R116 ;  /* 0x0000007400187202 */ /* 0x001fe20000000f00 */
[----:B------:R-:W-:Y:S02]  /*5800*/  IMAD.MOV.U32 R25, RZ, RZ, R117 ;  /* 0x000000ffff197224 */ /* 0x000fe400078e0075 */
[----:B------:R-:W-:-:S02]  /*5810*/  IMAD.MOV.U32 R26, RZ, RZ, R106 ;  /* 0x000000ffff1a7224 */ /* 0x000fc400078e006a */
[----:B------:R-:W-:-:S05]  /*5820*/  IMAD.MOV.U32 R27, RZ, RZ, R107 ;  /* 0x000000ffff1b7224 */ /* 0x000fca00078e006b */
        /* <DEDUP_REMOVED lines=43> */
[----:B-1----:R0:W3:Y:S04]  /*5ae0*/  @P6 LDG.E.128 R148, desc[UR6][R54.64] ;  /* 0x0000000636946981 */ /* 0x0020e8000c1e1d00 */
[----:B-----5:R-:W5:Y:S04]  /*5af0*/  @P2 LDG.E.128 R104, desc[UR6][R52.64] ;  /* 0x0000000634682981 */ /* 0x020f68000c1e1d00 */
[----:B------:R-:W3:Y:S04]  /*5b00*/  @P3 LDG.E.128 R88, desc[UR6][R34.64] ;  /* 0x0000000622583981 */ /* 0x000ee8000c1e1d00 */
[----:B------:R1:W3:Y:S01]  /*5b10*/  @P0 LDG.E.128 R116, desc[UR6][R32.64] ;  /* 0x0000000620740981 */ /* 0x0002e2000c1e1d00 */
        /* <DEDUP_REMOVED lines=8> */
[----:B------:R-:W-:-:S04]  /*5ba0*/  IADD3 R53, P1, R231, UR8, RZ ;  /* 0x00000008e7357c10 */ /* 0x000fc8000ff3e0ff */
[----:B------:R-:W-:Y:S02]  /*5bb0*/  IADD3.X R66, R232, UR9, RZ, P1, !PT ;  /* 0x00000009e8427c10 */ /* 0x000fe40008ffe4ff */
[----:B------:R-:W-:Y:S01]  /*5bc0*/  IADD3 R35, P1, R225, UR8, RZ ;  /* 0x00000008e1237c10 */ /* 0x000fe2000ff3e0ff */
[----:B------:R0:W-:Y:S03]  /*5bd0*/  STS.128 [R205], R24 ;  /* 0x00000018cd007388 */ /* 0x0001e60000000c00 */
[----:B------:R-:W-:Y:S02]  /*5be0*/  IADD3.X R52, R226, UR9, RZ, P1, !PT ;  /* 0x00000009e2347c10 */ /* 0x000fe40008ffe4ff */
[----:B0-----:R-:W-:Y:S01]  /*5bf0*/  MOV R24, R64 ;  /* 0x0000004000187202 */ /* 0x001fe20000000f00 */
[----:B------:R-:W-:Y:S01]  /*5c00*/  IMAD.MOV.U32 R25, RZ, RZ, R65 ;  /* 0x000000ffff197224 */ /* 0x000fe200078e0041 */
[----:B------:R-:W-:Y:S01]  /*5c10*/  IADD3.X R64, R230, UR9, RZ, P5, !PT ;  /* 0x00000009e6407c10 */ /* 0x000fe2000affe4ff */
[----:B------:R-:W-:-:S02]  /*5c20*/  IMAD.MOV.U32 R26, RZ, RZ, R54 ;  /* 0x000000ffff1a7224 */ /* 0x000fc400078e0036 */
        /* <DEDUP_REMOVED lines=50> */
[----:B------:R-:W-:Y:S01]  /*5f50*/  BAR.SYNC.DEFER_BLOCKING 0x0 ;  /* 0x0000000000007b1d */ /* 0x000fe20000010000 */
[----:B--2---:R-:W-:-:S04]  /*5f60*/  FADD R37, RZ, -R37 ;  /* 0x80000025ff257221 */ /* 0x004fc80000000000 */
[----:B------:R-:W-:Y:S01]  /*5f70*/  FMUL R237, R37, 1.4426950216293334961 ;  /* 0x3fb8aa3b25ed7820 */ /* 0x000fe20000400000 */
[----:B------:R-:W1:Y:S04]  /*5f80*/  LDS.64 R244, [R16] ;  /* 0x0000000010f47984 */ /* 0x000e680000000a00 */
[----:B------:R-:W2:Y:S04]  /*5f90*/  LDS.64 R242, [R9+0x2000] ;  /* 0x0020000009f27984 */ /* 0x000ea80000000a00 */
[----:B------:R-:W4:Y:S04]  /*5fa0*/  LDS.64 R240, [R3+0x4000] ;  /* 0x0040000003f07984 */ /* 0x000f280000000a00 */
[----:B------:R-:W4:Y:S01]  /*5fb0*/  LDS.64 R238, [R6+0x6000] ;  /* 0x0060000006ee7984 */ /* 0x000f220000000a00 */
[----:B------:R-:W-:-:S02]  /*5fc0*/  FSETP.GEU.AND P5, PT, R237, -126, PT ;  /* 0xc2fc0000ed00780b */ /* 0x000fc40003fae000 */
[----:B------:R-:W-:Y:S02]  /*5fd0*/  IADD3 R37, P1, R198, UR10, RZ ;  /* 0x0000000ac6257c10 */ /* 0x000fe4000ff3e0ff */
[----:B------:R-:W-:Y:S02]  /*5fe0*/  CS2R R64, SRZ ;  /* 0x0000000000407805 */ /* 0x000fe4000001ff00 */
[----:B------:R-:W-:Y:S02]  /*5ff0*/  CS2R R66, SRZ ;  /* 0x0000000000427805 */ /* 0x000fe4000001ff00 */
[----:B------:R-:W-:Y:S02]  /*6000*/  CS2R R52, SRZ ;  /* 0x0000000000347805 */ /* 0x000fe4000001ff00 */
[----:B------:R-:W-:Y:S02]  /*6010*/  CS2R R54, SRZ ;  /* 0x0000000000367805 */ /* 0x000fe4000001ff00 */
[----:B------:R-:W-:-:S02]  /*6020*/  CS2R R32, SRZ ;  /* 0x0000000000207805 */ /* 0x000fc4000001ff00 */
[----:B------:R-:W-:Y:S02]  /*6030*/  CS2R R34, SRZ ;  /* 0x0000000000227805 */ /* 0x000fe4000001ff00 */
[----:B0-----:R-:W-:Y:S02]  /*6040*/  CS2R R24, SRZ ;  /* 0x0000000000187805 */ /* 0x001fe4000001ff00 */
[----:B------:R-:W-:Y:S02]  /*6050*/  CS2R R26, SRZ ;  /* 0x00000000001a7805 */ /* 0x000fe4000001ff00 */
[----:B------:R-:W-:Y:S01]  /*6060*/  IADD3 R198, P4, R196, UR10, RZ ;  /* 0x0000000ac4c67c10 */ /* 0x000fe2000ff9e0ff */
[----:B------:R-:W-:Y:S01]  /*6070*/  @!P5 FMUL R237, R237, 0.5 ;  /* 0x3f000000ededd820 */ /* 0x000fe20000400000 */
[----:B------:R-:W-:-:S03]  /*6080*/  IMAD.MOV.U32 R196, RZ, RZ, R37 ;  /* 0x000000ffffc47224 */ /* 0x000fc600078e0025 */
[----:B------:R-:W0:Y:S01]  /*6090*/  MUFU.EX2 R37, R237 ;  /* 0x000000ed00257308 */ /* 0x000e220000000800 */
[----:B------:R-:W-:Y:S01]  /*60a0*/  FADD R38, RZ, -R38 ;  /* 0x80000026ff267221 */ /* 0x000fe20000000000 */
[----:B------:R-:W-:Y:S01]  /*60b0*/  FADD R39, RZ, -R39 ;  /* 0x80000027ff277221 */ /* 0x000fe20000000000 */
[----:B-1----:R-:W3:Y:S04]  /*60c0*/  @P6 LDG.E.128 R64, desc[UR6][R244.64] ;  /* 0x00000006f4406981 */ /* 0x002ee8000c1e1d00 */
[----:B--2---:R-:W2:Y:S04]  /*60d0*/  @P2 LDG.E.128 R52, desc[UR6][R242.64] ;  /* 0x00000006f2342981 */ /* 0x004ea8000c1e1d00 */
[----:B----4-:R1:W4:Y:S04]  /*60e0*/  @P3 LDG.E.128 R32, desc[UR6][R240.64] ;  /* 0x00000006f0203981 */ /* 0x010328000c1e1d00 */
[----:B------:R1:W2:Y:S01]  /*60f0*/  @P0 LDG.E.128 R24, desc[UR6][R238.64] ;  /* 0x00000006ee180981 */ /* 0x0002a2000c1e1d00 */
[----:B0-----:R-:W-:Y:S01]  /*6100*/  @!P5 FMUL R37, R37, R37 ;  /* 0x000000252525d220 */ /* 0x001fe20000400000 */
[----:B-1----:R-:W-:Y:S01]  /*6110*/  IADD3.X R240, R199, UR11, RZ, P1, !PT ;  /* 0x0000000bc7f07c10 */ /* 0x002fe20008ffe4ff */
[----:B------:R-:W-:Y:S01]  /*6120*/  FMUL R238, R38, 1.4426950216293334961 ;  /* 0x3fb8aa3b26ee7820 */ /* 0x000fe20000400000 */
[----:B------:R-:W-:Y:S01]  /*6130*/  FMUL R239, R39, 1.4426950216293334961 ;  /* 0x3fb8aa3b27ef7820 */ /* 0x000fe20000400000 */
[----:B------:R-:W-:-:S03]  /*6140*/  IADD3.X R199, R197, UR11, RZ, P4, !PT ;  /* 0x0000000bc5c77c10 */ /* 0x000fc6000a7fe4ff */
[----:B------:R-:W-:Y:S02]  /*6150*/  FSETP.GEU.AND P1, PT, R238, -126, PT ;  /* 0xc2fc0000ee00780b */ /* 0x000fe40003f2e000 */
[----:B------:R-:W-:Y:S01]  /*6160*/  FSETP.GEU.AND P4, PT, R239, -126, PT ;  /* 0xc2fc0000ef00780b */ /* 0x000fe20003f8e000 */
[----:B------:R-:W-:Y:S01]  /*6170*/  FADD R37, R37, 1 ;  /* 0x3f80000025257421 */ /* 0x000fe20000000000 */
[----:B------:R-:W-:Y:S01]  /*6180*/  IMAD.MOV.U32 R197, RZ, RZ, R240 ;  /* 0x000000ffffc57224 */ /* 0x000fe200078e00f0 */
[----:B------:R-:W-:Y:S03]  /*6190*/  BAR.SYNC.DEFER_BLOCKING 0x0 ;  /* 0x0000000000007b1d */ /* 0x000fe60000010000 */
[----:B------:R-:W-:Y:S01]  /*61a0*/  FSETP.GT.AND P5, PT, R37, 8.50705917302346158658e+37, PT ;  /* 0x7e8000002500780b */ /* 0x000fe20003fa4000 */
[----:B------:R-:W-:-:S04]  /*61b0*/  HFMA2.MMA R38, -RZ, RZ, 1.625, 0 ;  /* 0x3e800000ff267435 */ /* 0x000fc800000001ff */
[----:B------:R-:W-:Y:S02]  /*61c0*/  @!P1 FMUL R238, R238, 0.5 ;  /* 0x3f000000eeee9820 */ /* 0x000fe40000400000 */
[----:B------:R-:W-:Y:S01]  /*61d0*/  @!P4 FMUL R239, R239, 0.5 ;  /* 0x3f000000efefc820 */ /* 0x000fe20000400000 */
[----:B------:R-:W-:-:S03]  /*61e0*/  FADD R20, RZ, -R20 ;  /* 0x80000014ff147221 */ /* 0x000fc60000000000 */
[----:B------:R-:W0:Y:S01]  /*61f0*/  MUFU.EX2 R237, R239 ;  /* 0x000000ef00ed7308 */ /* 0x000e220000000800 */
[----:B------:R-:W-:Y:S01]  /*6200*/  FMUL R20, R20, 1.4426950216293334961 ;  /* 0x3fb8aa3b14147820 */ /* 0x000fe20000400000 */
[----:B------:R1:W-:Y:S01]  /*6210*/  STS.128 [R205], R196 ;  /* 0x000000c4cd007388 */ /* 0x0003e20000000c00 */
[----:B------:R-:W-:Y:S01]  /*6220*/  @P5 FMUL R37, R37, 0.25 ;  /* 0x3e80000025255820 */ /* 0x000fe20000400000 */
[----:B------:R-:W-:Y:S02]  /*6230*/  FSEL R39, R38, 1, P5 ;  /* 0x3f80000026277808 */ /* 0x000fe40002800000 */
[----:B------:R-:W-:Y:S02]  /*6240*/  FSETP.GEU.AND P5, PT, R20, -126, PT ;  /* 0xc2fc00001400780b */ /* 0x000fe40003fae000 */
[----:B-1----:R-:W1:Y:S01]  /*6250*/  MUFU.EX2 R196, R238 ;  /* 0x000000ee00c47308 */ /* 0x002e620000000800 */
[----:B------:R-:W-:Y:S01]  /*6260*/  FADD R21, RZ, -R21 ;  /* 0x80000015ff157221 */ /* 0x000fe20000000000 */
[----:B0-----:R-:W-:Y:S01]  /*6270*/  @!P4 FMUL R237, R237, R237 ;  /* 0x000000edededc220 */ /* 0x001fe20000400000 */
[----:B------:R-:W-:-:S02]  /*6280*/  IADD3 R198, P4, R233, UR10, RZ ;  /* 0x0000000ae9c67c10 */ /* 0x000fc4000ff9e0ff */
[----:B------:R-:W-:-:S06]  /*6290*/  FMUL R21, R21, 1.4426950216293334961 ;  /* 0x3fb8aa3b15157820 */ /* 0x000fcc0000400000 */
[----:B------:R-:W-:Y:S01]  /*62a0*/  @!P5 FMUL R20, R20, 0.5 ;  /* 0x3f0000001414d820 */ /* 0x000fe20000400000 */
[----:B------:R-:W-:Y:S01]  /*62b0*/  IADD3.X R199, R234, UR11, RZ, P4, !PT ;  /* 0x0000000beac77c10 */ /* 0x000fe2000a7fe4ff */
[----:B-1----:R-:W-:Y:S01]  /*62c0*/  @!P1 FMUL R196, R196, R196 ;  /* 0x000000c4c4c49220 */ /* 0x002fe20000400000 */
[----:B------:R-:W-:-:S03]  /*62d0*/  IADD3 R238, P1, R235, UR10, RZ ;  /* 0x0000000aebee7c10 */ /* 0x000fc6000ff3e0ff */
[----:B------:R-:W-:Y:S01]  /*62e0*/  FADD R235, R196, 1 ;  /* 0x3f800000c4eb7421 */ /* 0x000fe20000000000 */
[----:B------:R-:W-:Y:S02]  /*62f0*/  FSETP.GEU.AND P4, PT, R21, -126, PT ;  /* 0xc2fc00001500780b */ /* 0x000fe40003f8e000 */
[----:B------:R-:W-:Y:S02]  /*6300*/  IADD3.X R197, R236, UR11, RZ, P1, !PT ;  /* 0x0000000becc57c10 */ /* 0x000fe40008ffe4ff */
[----:B------:R-:W-:Y:S01]  /*6310*/  FSETP.GT.AND P1, PT, R235, 8.50705917302346158658e+37, PT ;  /* 0x7e800000eb00780b */ /* 0x000fe20003f24000 */
[----:B------:R-:W0:Y:S01]  /*6320*/  MUFU.EX2 R20, R20 ;  /* 0x0000001400147308 */ /* 0x000e220000000800 */
[----:B------:R-:W-:Y:S01]  /*6330*/  FADD R233, R237, 1 ;  /* 0x3f800000ede97421 */ /* 0x000fe20000000000 */
[----:B------:R-:W-:Y:S01]  /*6340*/  FADD R22, RZ, -R22 ;  /* 0x80000016ff167221 */ /* 0x000fe20000000000 */
[----:B------:R-:W-:-:S05]  /*6350*/  FSEL R234, R38, 1, P1 ;  /* 0x3f80000026ea7808 */ /* 0x000fca0000800000 */
[----:B------:R-:W-:Y:S01]  /*6360*/  @!P4 FMUL R21, R21, 0.5 ;  /* 0x3f0000001515c820 */ /* 0x000fe20000400000 */
[----:B------:R-:W-:-:S03]  /*6370*/  FMUL R237, R22, 1.4426950216293334961 ;  /* 0x3fb8aa3b16ed7820 */ /* 0x000fc60000400000 */
[----:B------:R-:W-:Y:S01]  /*6380*/  @P1 FMUL R235, R235, 0.25 ;  /* 0x3e800000ebeb1820 */ /* 0x000fe20000400000 */
[----:B------:R-:W-:Y:S01]  /*6390*/  FSETP.GT.AND P1, PT, R233, 8.50705917302346158658e+37, PT ;  /* 0x7e800000e900780b */ /* 0x000fe20003f24000 */
[----:B------:R-:W1:Y:S01]  /*63a0*/  MUFU.EX2 R22, R21 ;  /* 0x0000001500167308 */ /* 0x000e620000000800 */
[----:B------:R-:W-:Y:S02]  /*63b0*/  IMAD.MOV.U32 R196, RZ, RZ, R238 ;  /* 0x000000ffffc47224 */ /* 0x000fe400078e00ee */
[----:B0-----:R-:W-:Y:S01]  /*63c0*/  @!P5 FMUL R20, R20, R20 ;  /* 0x000000141414d220 */ /* 0x001fe20000400000 */
[----:B------:R-:W-:Y:S02]  /*63d0*/  FADD R23, RZ, -R23 ;  /* 0x80000017ff177221 */ /* 0x000fe40000000000 */
[----:B------:R0:W-:Y:S02]  /*63e0*/  STS.128 [R205+0x10], R196 ;  /* 0x000010c4cd007388 */ /* 0x0001e40000000c00 */
[----:B------:R-:W-:-:S04]  /*63f0*/  FMUL R23, R23, 1.4426950216293334961 ;  /* 0x3fb8aa3b17177820 */ /* 0x000fc80000400000 */
[----:B------:R-:W-:Y:S01]  /*6400*/  @P1 FMUL R233, R233, 0.25 ;  /* 0x3e800000e9e91820 */ /* 0x000fe20000400000 */
[----:B-1----:R-:W-:Y:S01]  /*6410*/  @!P4 FMUL R22, R22, R22 ;  /* 0x000000161616c220 */ /* 0x002fe20000400000 */
[----:B0-----:R-:W-:Y:S01]  /*6420*/  FADD R196, R20, 1 ;  /* 0x3f80000014c47421 */ /* 0x001fe20000000000 */
[----:B------:R-:W-:-:S04]  /*6430*/  FSEL R198, R38, 1, P1 ;  /* 0x3f80000026c67808 */ /* 0x000fc80000800000 */
[----:B------:R-:W-:Y:S02]  /*6440*/  FSETP.GT.AND P1, PT, R196, 8.50705917302346158658e+37, PT ;  /* 0x7e800000c400780b */ /* 0x000fe40003f24000 */
[----:B------:R-:W-:Y:S01]  /*6450*/  FSETP.GEU.AND P4, PT, R23, -126, PT ;  /* 0xc2fc00001700780b */ /* 0x000fe20003f8e000 */
[----:B------:R-:W-:Y:S01]  /*6460*/  FADD R199, R22, 1 ;  /* 0x3f80000016c77421 */ /* 0x000fe20000000000 */
[----:B------:R-:W-:Y:S01]  /*6470*/  FSEL R197, R38, 1, P1 ;  /* 0x3f80000026c57808 */ /* 0x000fe20000800000 */
[----:B------:R-:W-:-:S08]  /*6480*/  FADD R68, RZ, -R68 ;  /* 0x80000044ff447221 */ /* 0x000fd00000000000 */
[----:B------:R-:W-:Y:S01]  /*6490*/  @P1 FMUL R196, R196, 0.25 ;  /* 0x3e800000c4c41820 */ /* 0x000fe20000400000 */
[----:B------:R-:W-:Y:S01]  /*64a0*/  FSETP.GT.AND P1, PT, R199, 8.50705917302346158658e+37, PT ;  /* 0x7e800000c700780b */ /* 0x000fe20003f24000 */
[----:B------:R-:W-:Y:S01]  /*64b0*/  @!P4 FMUL R23, R23, 0.5 ;  /* 0x3f0000001717c820 */ /* 0x000fe20000400000 */
[----:B------:R-:W-:-:S03]  /*64c0*/  FSETP.GEU.AND P5, PT, R237, -126, PT ;  /* 0xc2fc0000ed00780b */ /* 0x000fc60003fae000 */
[----:B------:R-:W0:Y:S01]  /*64d0*/  MUFU.EX2 R238, R23 ;  /* 0x0000001700ee7308 */ /* 0x000e220000000800 */
[----:B------:R-:W-:Y:S01]  /*64e0*/  FMUL R68, R68, 1.4426950216293334961 ;  /* 0x3fb8aa3b44447820 */ /* 0x000fe20000400000 */
[----:B------:R-:W-:Y:S01]  /*64f0*/  FADD R69, RZ, -R69 ;  /* 0x80000045ff457221 */ /* 0x000fe20000000000 */
[----:B------:R-:W-:-:S05]  /*6500*/  FSEL R236, R38, 1, P1 ;  /* 0x3f80000026ec7808 */ /* 0x000fca0000800000 */
[----:B------:R-:W-:Y:S01]  /*6510*/  @P1 FMUL R199, R199, 0.25 ;  /* 0x3e800000c7c71820 */ /* 0x000fe20000400000 */
[----:B------:R-:W-:Y:S01]  /*6520*/  FSETP.GEU.AND P1, PT, R68, -126, PT ;  /* 0xc2fc00004400780b */ /* 0x000fe20003f2e000 */
[----:B------:R-:W-:Y:S01]  /*6530*/  FMUL R69, R69, 1.4426950216293334961 ;  /* 0x3fb8aa3b45457820 */ /* 0x000fe20000400000 */
[----:B------:R-:W-:Y:S01]  /*6540*/  @!P5 FMUL R237, R237, 0.5 ;  /* 0x3f000000ededd820 */ /* 0x000fe20000400000 */
[----:B0-----:R-:W-:-:S03]  /*6550*/  @!P4 FMUL R238, R238, R238 ;  /* 0x000000eeeeeec220 */ /* 0x001fc60000400000 */
[----:B------:R-:W-:Y:S02]  /*6560*/  FSETP.GEU.AND P4, PT, R69, -126, PT ;  /* 0xc2fc00004500780b */ /* 0x000fe40003f8e000 */
[----:B------:R-:W0:Y:S05]  /*6570*/  MUFU.EX2 R237, R237 ;  /* 0x000000ed00ed7308 */ /* 0x000e2a0000000800 */
[----:B------:R-:W-:-:S06]  /*6580*/  @!P1 FMUL R68, R68, 0.5 ;  /* 0x3f00000044449820 */ /* 0x000fcc0000400000 */
[----:B------:R-:W1:Y:S01]  /*6590*/  MUFU.EX2 R68, R68 ;  /* 0x0000004400447308 */ /* 0x000e620000000800 */
[----:B------:R-:W-:Y:S01]  /*65a0*/  @!P4 FMUL R69, R69, 0.5 ;  /* 0x3f0000004545c820 */ /* 0x000fe20000400000 */
[----:B0-----:R-:W-:Y:S01]  /*65b0*/  @!P5 FMUL R237, R237, R237 ;  /* 0x000000edededd220 */ /* 0x001fe20000400000 */
[----:B------:R-:W-:-:S05]  /*65c0*/  IADD3 R20, P5, R231, UR10, RZ ;  /* 0x0000000ae7147c10 */ /* 0x000fca000ffbe0ff */
[----:B------:R-:W0:Y:S01]  /*65d0*/  MUFU.EX2 R69, R69 ;  /* 0x0000004500457308 */ /* 0x000e220000000800 */
[----:B------:R-:W-:Y:S02]  /*65e0*/  IADD3.X R21, R232, UR11, RZ, P5, !PT ;  /* 0x0000000be8157c10 */ /* 0x000fe4000affe4ff */
[----:B------:R-:W-:Y:S01]  /*65f0*/  IADD3 R22, P5, R229, UR10, RZ ;  /* 0x0000000ae5167c10 */ /* 0x000fe2000ffbe0ff */
[----:B------:R-:W-:Y:S01]  /*6600*/  FADD R229, R237, 1 ;  /* 0x3f800000ede57421 */ /* 0x000fe20000000000 */
[----:B-1----:R-:W-:Y:S01]  /*6610*/  @!P1 FMUL R68, R68, R68 ;  /* 0x0000004444449220 */ /* 0x002fe20000400000 */
[----:B------:R-:W-:Y:S01]  /*6620*/  FADD R70, RZ, -R70 ;  /* 0x80000046ff467221 */ /* 0x000fe20000000000 */
[----:B------:R-:W-:Y:S02]  /*6630*/  IADD3.X R23, R230, UR11, RZ, P5, !PT ;  /* 0x0000000be6177c10 */ /* 0x000fe4000affe4ff */
[----:B------:R-:W-:Y:S01]  /*6640*/  FADD R232, R68, 1 ;  /* 0x3f80000044e87421 */ /* 0x000fe20000000000 */
[----:B------:R-:W-:Y:S01]  /*6650*/  FSETP.GT.AND P5, PT, R229, 8.50705917302346158658e+37, PT ;  /* 0x7e800000e500780b */ /* 0x000fe20003fa4000 */
[----:B------:R-:W-:Y:S01]  /*6660*/  FMUL R70, R70, 1.4426950216293334961 ;  /* 0x3fb8aa3b46467820 */ /* 0x000fe20000400000 */
[----:B0-----:R-:W-:-:S02]  /*6670*/  @!P4 FMUL R69, R69, R69 ;  /* 0x000000454545c220 */ /* 0x001fc40000400000 */
[----:B------:R-:W-:Y:S02]  /*6680*/  FSETP.GT.AND P4, PT, R232, 8.50705917302346158658e+37, PT ;  /* 0x7e800000e800780b */ /* 0x000fe40003f84000 */
[----:B------:R-:W-:Y:S01]  /*6690*/  FSETP.GEU.AND P1, PT, R70, -126, PT ;  /* 0xc2fc00004600780b */ /* 0x000fe20003f2e000 */
[----:B------:R-:W-:Y:S01]  /*66a0*/  FADD R237, R238, 1 ;  /* 0x3f800000eeed7421 */ /* 0x000fe20000000000 */
[----:B------:R-:W-:Y:S01]  /*66b0*/  FADD R71, RZ, -R71 ;  /* 0x80000047ff477221 */ /* 0x000fe20000000000 */
[----:B------:R-:W-:-:S03]  /*66c0*/  FSEL R230, R38, 1, P5 ;  /* 0x3f80000026e67808 */ /* 0x000fc60002800000 */
[----:B------:R-:W-:Y:S01]  /*66d0*/  FMUL R71, R71, 1.4426950216293334961 ;  /* 0x3fb8aa3b47477820 */ /* 0x000fe20000400000 */
[----:B------:R-:W-:Y:S01]  /*66e0*/  @P5 FMUL R229, R229, 0.25 ;  /* 0x3e800000e5e55820 */ /* 0x000fe20000400000 */
[----:B------:R-:W-:Y:S02]  /*66f0*/  FSETP.GT.AND P5, PT, R237, 8.50705917302346158658e+37, PT ;  /* 0x7e800000ed00780b */ /* 0x000fe40003fa4000 */
[----:B------:R-:W-:Y:S01]  /*6700*/  FSEL R239, R38, 1, P4 ;  /* 0x3f80000026ef7808 */ /* 0x000fe20002000000 */
[----:B------:R-:W-:Y:S01]  /*6710*/  @P4 FMUL R232, R232, 0.25 ;  /* 0x3e800000e8e84820 */ /* 0x000fe20000400000 */
[----:B------:R-:W-:Y:S01]  /*6720*/  FSETP.GEU.AND P4, PT, R71, -126, PT ;  /* 0xc2fc00004700780b */ /* 0x000fe20003f8e000 */
[----:B------:R-:W-:Y:S01]  /*6730*/  @!P1 FMUL R70, R70, 0.5 ;  /* 0x3f00000046469820 */ /* 0x000fe20000400000 */
[----:B------:R-:W-:Y:S01]  /*6740*/  FADD R231, R69, 1 ;  /* 0x3f80000045e77421 */ /* 0x000fe20000000000 */
[----:B------:R-:W-:-:S04]  /*6750*/  FSEL R238, R38, 1, P5 ;  /* 0x3f80000026ee7808 */ /* 0x000fc80002800000 */
[----:B------:R-:W0:Y:S02]  /*6760*/  MUFU.EX2 R70, R70 ;  /* 0x0000004600467308 */ /* 0x000e240000000800 */
[----:B------:R-:W-:Y:S01]  /*6770*/  @P5 FMUL R237, R237, 0.25 ;  /* 0x3e800000eded5820 */ /* 0x000fe20000400000 */
[----:B------:R-:W-:Y:S01]  /*6780*/  FSETP.GT.AND P5, PT, R231, 8.50705917302346158658e+37, PT ;  /* 0x7e800000e700780b */ /* 0x000fe20003fa4000 */
[----:B------:R-:W-:Y:S02]  /*6790*/  FADD R40, RZ, -R40 ;  /* 0x80000028ff287221 */ /* 0x000fe40000000000 */
[----:B------:R-:W-:Y:S01]  /*67a0*/  @!P4 FMUL R71, R71, 0.5 ;  /* 0x3f0000004747c820 */ /* 0x000fe20000400000 */
[----:B------:R-:W-:Y:S01]  /*67b0*/  FADD R41, RZ, -R41 ;  /* 0x80000029ff297221 */ /* 0x000fe20000000000 */
[----:B------:R-:W-:Y:S02]  /*67c0*/  FMUL R40, R40, 1.4426950216293334961 ;  /* 0x3fb8aa3b28287820 */ /* 0x000fe40000400000 */
[----:B------:R-:W1:Y:S01]  /*67d0*/  MUFU.EX2 R241, R71 ;  /* 0x0000004700f17308 */ /* 0x000e620000000800 */
[----:B------:R-:W-:Y:S01]  /*67e0*/  FMUL R41, R41, 1.4426950216293334961 ;  /* 0x3fb8aa3b29297820 */ /* 0x000fe20000400000 */
[----:B------:R-:W-:Y:S01]  /*67f0*/  FSEL R240, R38, 1, P5 ;  /* 0x3f80000026f07808 */ /* 0x000fe20002800000 */
[----:B------:R-:W-:Y:S01]  /*6800*/  FADD R42, RZ, -R42 ;  /* 0x8000002aff2a7221 */ /* 0x000fe20000000000 */
[----:B0-----:R-:W-:-:S02]  /*6810*/  @!P1 FMUL R70, R70, R70 ;  /* 0x0000004646469220 */ /* 0x001fc40000400000 */
[----:B------:R-:W-:Y:S01]  /*6820*/  @P5 FMUL R231, R231, 0.25 ;  /* 0x3e800000e7e75820 */ /* 0x000fe20000400000 */
[----:B------:R-:W-:Y:S02]  /*6830*/  FSETP.GEU.AND P5, PT, R40, -126, PT ;  /* 0xc2fc00002800780b */ /* 0x000fe40003fae000 */
[----:B------:R-:W-:Y:S01]  /*6840*/  FSETP.GEU.AND P1, PT, R41, -126, PT ;  /* 0xc2fc00002900780b */ /* 0x000fe20003f2e000 */
[----:B------:R-:W-:Y:S01]  /*6850*/  FMUL R42, R42, 1.4426950216293334961 ;  /* 0x3fb8aa3b2a2a7820 */ /* 0x000fe20000400000 */
[----:B-1----:R-:W-:-:S04]  /*6860*/  @!P4 FMUL R241, R241, R241 ;  /* 0x000000f1f1f1c220 */ /* 0x002fc80000400000 */
[----:B------:R-:W-:Y:S01]  /*6870*/  FSETP.GEU.AND P4, PT, R42, -126, PT ;  /* 0xc2fc00002a00780b */ /* 0x000fe20003f8e000 */
[----:B------:R0:W-:Y:S04]  /*6880*/  STS.128 [R205+0x20], R20 ;  /* 0x00002014cd007388 */ /* 0x0001e80000000c00 */
[----:B------:R-:W-:Y:S02]  /*6890*/  @!P5 FMUL R40, R40, 0.5 ;  /* 0x3f0000002828d820 */ /* 0x000fe40000400000 */
[----:B------:R-:W-:Y:S02]  /*68a0*/  @!P1 FMUL R41, R41, 0.5 ;  /* 0x3f00000029299820 */ /* 0x000fe40000400000 */
[----:B0-----:R-:W0:Y:S04]  /*68b0*/  MUFU.EX2 R20, R40 ;  /* 0x0000002800147308 */ /* 0x001e280000000800 */
[----:B------:R-:W-:-:S04]  /*68c0*/  @!P4 FMUL R42, R42, 0.5 ;  /* 0x3f0000002a2ac820 */ /* 0x000fc80000400000 */
[----:B------:R-:W1:Y:S01]  /*68d0*/  MUFU.EX2 R21, R41 ;  /* 0x0000002900157308 */ /* 0x000e620000000800 */
[----:B------:R-:W-:Y:S01]  /*68e0*/  FADD R242, R70, 1 ;  /* 0x3f80000046f27421 */ /* 0x000fe20000000000 */
[----:B------:R-:W-:-:S06]  /*68f0*/  FADD R241, R241, 1 ;  /* 0x3f800000f1f17421 */ /* 0x000fcc0000000000 */
[----:B------:R-:W5:Y:S01]  /*6900*/  MUFU.EX2 R42, R42 ;  /* 0x0000002a002a7308 */ /* 0x000f620000000800 */
[----:B0-----:R-:W-:Y:S01]  /*6910*/  @!P5 FMUL R20, R20, R20 ;  /* 0x000000141414d220 */ /* 0x001fe20000400000 */
[----:B------:R-:W-:Y:S01]  /*6920*/  FSETP.GT.AND P5, PT, R242, 8.50705917302346158658e+37, PT ;  /* 0x7e800000f200780b */ /* 0x000fe20003fa4000 */
[----:B------:R-:W-:Y:S01]  /*6930*/  FADD R43, RZ, -R43 ;  /* 0x8000002bff2b7221 */ /* 0x000fe20000000000 */
[----:B-1----:R-:W-:Y:S01]  /*6940*/  @!P1 FMUL R21, R21, R21 ;  /* 0x0000001515159220 */ /* 0x002fe20000400000 */
[----:B------:R-:W-:Y:S01]  /*6950*/  FSETP.GT.AND P1, PT, R241, 8.50705917302346158658e+37, PT ;  /* 0x7e800000f100780b */ /* 0x000fe20003f24000 */
[--C-:B------:R-:W-:Y:S01]  /*6960*/  FADD R164, R164, -R168.reuse ;  /* 0x800000a8a4a47221 */ /* 0x100fe20000000000 */
[--C-:B------:R-:W-:Y:S01]  /*6970*/  FADD R246, R165, -R169.reuse ;  /* 0x800000a9a5f67221 */ /* 0x100fe20000000000 */
[----:B------:R-:W-:Y:S02]  /*6980*/  FMUL R43, R43, 1.4426950216293334961 ;  /* 0x3fb8aa3b2b2b7820 */ /* 0x000fe40000400000 */
[C---:B------:R-:W-:Y:S01]  /*6990*/  FFMA R244, R13.reuse, R164, R168 ;  /* 0x000000a40df47223 */ /* 0x040fe200000000a8 */
[----:B------:R-:W-:Y:S01]  /*69a0*/  FFMA R246, R13, R246, R169 ;  /* 0x000000f60df67223 */ /* 0x000fe200000000a9 */
[----:B------:R-:W-:Y:S01]  /*69b0*/  FADD R164, R20, 1 ;  /* 0x3f80000014a47421 */ /* 0x000fe20000000000 */
[----:B------:R-:W-:Y:S01]  /*69c0*/  FADD R169, R21, 1 ;  /* 0x3f80000015a97421 */ /* 0x000fe20000000000 */
[----:B-----5:R-:W-:Y:S01]  /*69d0*/  @!P4 FMUL R42, R42, R42 ;  /* 0x0000002a2a2ac220 */ /* 0x020fe20000400000 */
[----:B------:R-:W-:Y:S01]  /*69e0*/  FSETP.GEU.AND P4, PT, R43, -126, PT ;  /* 0xc2fc00002b00780b */ /* 0x000fe20003f8e000 */
[----:B------:R-:W-:Y:S01]  /*69f0*/  @P5 FMUL R242, R242, 0.25 ;  /* 0x3e800000f2f25820 */ /* 0x000fe20000400000 */
[C---:B------:R-:W-:Y:S01]  /*6a00*/  FSEL R168, R38.reuse, 1, P5 ;  /* 0x3f80000026a87808 */ /* 0x040fe20002800000 */
[----:B------:R-:W-:Y:S01]  /*6a10*/  @P1 FMUL R241, R241, 0.25 ;  /* 0x3e800000f1f11820 */ /* 0x000fe20000400000 */
[----:B------:R-:W-:-:S02]  /*6a20*/  FSEL R165, R38, 1, P1 ;  /* 0x3f80000026a57808 */ /* 0x000fc40000800000 */
[----:B------:R-:W-:Y:S02]  /*6a30*/  FSETP.GT.AND P5, PT, R164, 8.50705917302346158658e+37, PT ;  /* 0x7e800000a400780b */ /* 0x000fe40003fa4000 */
[----:B------:R-:W-:Y:S01]  /*6a40*/  FSETP.GT.AND P1, PT, R169, 8.50705917302346158658e+37, PT ;  /* 0x7e800000a900780b */ /* 0x000fe20003f24000 */
[----:B------:R-:W-:Y:S01]  /*6a50*/  FADD R166, R166, -R170 ;  /* 0x800000aaa6a67221 */ /* 0x000fe20000000000 */
[----:B------:R-:W-:-:S03]  /*6a60*/  FADD R29, RZ, -R29 ;  /* 0x8000001dff1d7221 */ /* 0x000fc60000000000 */
[----:B------:R-:W-:Y:S01]  /*6a70*/  FFMA R248, R13, R166, R170 ;  /* 0x000000a60df87223 */ /* 0x000fe200000000aa */
[----:B------:R-:W-:Y:S01]  /*6a80*/  FADD R170, R42, 1 ;  /* 0x3f8000002aaa7421 */ /* 0x000fe20000000000 */
[----:B------:R-:W-:Y:S01]  /*6a90*/  FMUL R20, R29, 1.4426950216293334961 ;  /* 0x3fb8aa3b1d147820 */ /* 0x000fe20000400000 */
[----:B------:R-:W-:Y:S01]  /*6aa0*/  @!P4 FMUL R43, R43, 0.5 ;  /* 0x3f0000002b2bc820 */ /* 0x000fe20000400000 */
[----:B------:R-:W-:Y:S02]  /*6ab0*/  FSEL R166, R38, 1, P5 ;  /* 0x3f80000026a67808 */ /* 0x000fe40002800000 */
[----:B------:R-:W-:Y:S01]  /*6ac0*/  @P5 FMUL R164, R164, 0.25 ;  /* 0x3e800000a4a45820 */ /* 0x000fe20000400000 */
[----:B------:R-:W-:Y:S01]  /*6ad0*/  FSEL R29, R38, 1, P1 ;  /* 0x3f800000261d7808 */ /* 0x000fe20000800000 */
[----:B------:R-:W-:Y:S01]  /*6ae0*/  @P1 FMUL R169, R169, 0.25 ;  /* 0x3e800000a9a91820 */ /* 0x000fe20000400000 */
[----:B------:R-:W-:Y:S02]  /*6af0*/  FSETP.GT.AND P5, PT, R170, 8.50705917302346158658e+37, PT ;  /* 0x7e800000aa00780b */ /* 0x000fe40003fa4000 */
[----:B------:R-:W-:Y:S01]  /*6b00*/  FSETP.GEU.AND P1, PT, R20, -126, PT ;  /* 0xc2fc00001400780b */ /* 0x000fe20003f2e000 */
[----:B------:R-:W0:Y:S01]  /*6b10*/  MUFU.EX2 R43, R43 ;  /* 0x0000002b002b7308 */ /* 0x000e220000000800 */
[----:B------:R-:W-:Y:S01]  /*6b20*/  FADD R30, RZ, -R30 ;  /* 0x8000001eff1e7221 */ /* 0x000fe20000000000 */
[----:B------:R-:W-:-:S03]  /*6b30*/  FADD R31, RZ, -R31 ;  /* 0x8000001fff1f7221 */ /* 0x000fc60000000000 */
[----:B------:R-:W-:Y:S01]  /*6b40*/  FMUL R22, R30, 1.4426950216293334961 ;  /* 0x3fb8aa3b1e167820 */ /* 0x000fe20000400000 */
[----:B------:R-:W-:Y:S01]  /*6b50*/  FSEL R30, R38, 1, P5 ;  /* 0x3f800000261e7808 */ /* 0x000fe20002800000 */
[----:B------:R-:W-:-:S03]  /*6b60*/  FMUL R23, R31, 1.4426950216293334961 ;  /* 0x3fb8aa3b1f177820 */ /* 0x000fc60000400000 */
[----:B------:R-:W-:Y:S01]  /*6b70*/  @P5 FMUL R170, R170, 0.25 ;  /* 0x3e800000aaaa5820 */ /* 0x000fe20000400000 */
[----:B------:R-:W-:Y:S01]  /*6b80*/  FSETP.GEU.AND P5, PT, R22, -126, PT ;  /* 0xc2fc00001600780b */ /* 0x000fe20003fae000 */
[----:B------:R-:W-:Y:S01]  /*6b90*/  @!P1 FMUL R20, R20, 0.5 ;  /* 0x3f00000014149820 */ /* 0x000fe20000400000 */
[----:B0-----:R-:W-:-:S03]  /*6ba0*/  @!P4 FMUL R43, R43, R43 ;  /* 0x0000002b2b2bc220 */ /* 0x001fc60000400000 */
[----:B------:R-:W0:Y:S01]  /*6bb0*/  MUFU.EX2 R21, R20 ;  /* 0x0000001400157308 */ /* 0x000e220000000800 */
[----:B------:R-:W-:Y:S01]  /*6bc0*/  FSETP.GEU.AND P4, PT, R23, -126, PT ;  /* 0xc2fc00001700780b */ /* 0x000fe20003f8e000 */
[----:B------:R-:W-:-:S06]  /*6bd0*/  FADD R31, R43, 1 ;  /* 0x3f8000002b1f7421 */ /* 0x000fcc0000000000 */
[----:B------:R-:W-:-:S06]  /*6be0*/  @!P5 FMUL R22, R22, 0.5 ;  /* 0x3f0000001616d820 */ /* 0x000fcc0000400000 */
[----:B------:R-:W-:Y:S01]  /*6bf0*/  @!P4 FMUL R23, R23, 0.5 ;  /* 0x3f0000001717c820 */ /* 0x000fe20000400000 */
[----:B0-----:R-:W-:Y:S01]  /*6c00*/  @!P1 FMUL R21, R21, R21 ;  /* 0x0000001515159220 */ /* 0x001fe20000400000 */
[----:B------:R-:W0:Y:S01]  /*6c10*/  MUFU.EX2 R22, R22 ;  /* 0x0000001600167308 */ /* 0x000e220000000800 */
[----:B------:R-:W-:Y:S01]  /*6c20*/  FSETP.GT.AND P1, PT, R31, 8.50705917302346158658e+37, PT ;  /* 0x7e8000001f00780b */ /* 0x000fe20003f24000 */
[----:B------:R-:W-:Y:S01]  /*6c30*/  FADD R156, R156, -R160 ;  /* 0x800000a09c9c7221 */ /* 0x000fe20000000000 */
[----:B------:R-:W-:-:S05]  /*6c40*/  FADD R158, R158, -R162 ;  /* 0x800000a29e9e7221 */ /* 0x000fca0000000000 */
[----:B------:R-:W1:Y:S01]  /*6c50*/  MUFU.EX2 R23, R23 ;  /* 0x0000001700177308 */ /* 0x000e620000000800 */
[----:B------:R-:W-:Y:S01]  /*6c60*/  FFMA R160, R5, R156, R160 ;  /* 0x0000009c05a07223 */ /* 0x000fe200000000a0 */
[----:B------:R-:W-:Y:S01]  /*6c70*/  FADD R20, RZ, -R172 ;  /* 0x800000acff147221 */ /* 0x000fe20000000000 */
[----:B------:R-:W-:Y:S01]  /*6c80*/  FADD R156, R21, 1 ;  /* 0x3f800000159c7421 */ /* 0x000fe20000000000 */
[----:B------:R-:W-:Y:S01]  /*6c90*/  FFMA R172, R5, R158, R162 ;  /* 0x0000009e05ac7223 */ /* 0x000fe200000000a2 */
[----:B------:R-:W-:Y:S01]  /*6ca0*/  FSEL R158, R38, 1, P1 ;  /* 0x3f800000269e7808 */ /* 0x000fe20000800000 */
[----:B------:R-:W-:Y:S01]  /*6cb0*/  @P1 FMUL R31, R31, 0.25 ;  /* 0x3e8000001f1f1820 */ /* 0x000fe20000400000 */
[----:B------:R-:W-:Y:S01]  /*6cc0*/  FMUL R21, R20, 1.4426950216293334961 ;  /* 0x3fb8aa3b14157820 */ /* 0x000fe20000400000 */
[----:B------:R-:W-:Y:S01]  /*6cd0*/  FSETP.GT.AND P1, PT, R156, 8.50705917302346158658e+37, PT ;  /* 0x7e8000009c00780b */ /* 0x000fe20003f24000 */
[----:B0-----:R-:W-:Y:S01]  /*6ce0*/  @!P5 FMUL R22, R22, R22 ;  /* 0x000000161616d220 */ /* 0x001fe20000400000 */
[----:B------:R-:W-:-:S02]  /*6cf0*/  FADD R252, R157, -R161 ;  /* 0x800000a19dfc7221 */ /* 0x000fc40000000000 */
[----:B------:R-:W-:Y:S01]  /*6d00*/  FSETP.GEU.AND P5, PT, R21, -126, PT ;  /* 0xc2fc00001500780b */ /* 0x000fe20003fae000 */
[----:B------:R-:W-:Y:S01]  /*6d10*/  FADD R157, R22, 1 ;  /* 0x3f800000169d7421 */ /* 0x000fe20000000000 */
[----:B-1----:R-:W-:Y:S01]  /*6d20*/  @!P4 FMUL R23, R23, R23 ;  /* 0x000000171717c220 */ /* 0x002fe20000400000 */
[----:B------:R-:W-:-:S03]  /*6d30*/  FADD R20, R159, -R163 ;  /* 0x800000a39f147221 */ /* 0x000fc60000000000 */
[----:B------:R-:W-:Y:S01]  /*6d40*/  FSETP.GT.AND P4, PT, R157, 8.50705917302346158658e+37, PT ;  /* 0x7e8000009d00780b */ /* 0x000fe20003f84000 */
[----:B------:R-:W-:Y:S01]  /*6d50*/  FADD R159, R23, 1 ;  /* 0x3f800000179f7421 */ /* 0x000fe20000000000 */
[----:B------:R-:W-:Y:S01]  /*6d60*/  FFMA R252, R5, R252, R161 ;  /* 0x000000fc05fc7223 */ /* 0x000fe200000000a1 */
[----:B------:R-:W-:Y:S01]  /*6d70*/  @P1 FMUL R156, R156, 0.25 ;  /* 0x3e8000009c9c1820 */ /* 0x000fe20000400000 */
[----:B------:R-:W-:Y:S01]  /*6d80*/  FSEL R161, R38, 1, P1 ;  /* 0x3f80000026a17808 */ /* 0x000fe20000800000 */
[----:B------:R-:W-:Y:S01]  /*6d90*/  FADD R173, RZ, -R173 ;  /* 0x800000adffad7221 */ /* 0x000fe20000000000 */
[----:B------:R-:W-:Y:S01]  /*6da0*/  FSETP.GT.AND P1, PT, R159, 8.50705917302346158658e+37, PT ;  /* 0x7e8000009f00780b */ /* 0x000fe20003f24000 */
[--C-:B------:R-:W-:Y:S01]  /*6db0*/  FADD R250, R167, -R171.reuse ;  /* 0x800000aba7fa7221 */ /* 0x100fe20000000000 */
[----:B------:R-:W-:Y:S01]  /*6dc0*/  @!P5 FMUL R21, R21, 0.5 ;  /* 0x3f0000001515d820 */ /* 0x000fe20000400000 */
[----:B------:R-:W-:Y:S01]  /*6dd0*/  FADD R174, RZ, -R174 ;  /* 0x800000aeffae7221 */ /* 0x000fe20000000000 */
[----:B------:R-:W-:Y:S01]  /*6de0*/  FMUL R173, R173, 1.4426950216293334961 ;  /* 0x3fb8aa3badad7820 */ /* 0x000fe20000400000 */
[----:B------:R-:W-:-:S02]  /*6df0*/  FFMA R250, R13, R250, R171 ;  /* 0x000000fa0dfa7223 */ /* 0x000fc400000000ab */
[----:B------:R-:W0:Y:S01]  /*6e00*/  MUFU.EX2 R171, R21 ;  /* 0x0000001500ab7308 */ /* 0x000e220000000800 */
[----:B------:R-:W-:Y:S01]  /*6e10*/  FMUL R43, R174, 1.4426950216293334961 ;  /* 0x3fb8aa3bae2b7820 */ /* 0x000fe20000400000 */
[----:B------:R-:W-:Y:S01]  /*6e20*/  @P4 FMUL R157, R157, 0.25 ;  /* 0x3e8000009d9d4820 */ /* 0x000fe20000400000 */
[C---:B------:R-:W-:Y:S02]  /*6e30*/  FSEL R162, R38.reuse, 1, P4 ;  /* 0x3f80000026a27808 */ /* 0x040fe40002000000 */
[----:B------:R-:W-:Y:S01]  /*6e40*/  FSETP.GEU.AND P4, PT, R173, -126, PT ;  /* 0xc2fc0000ad00780b */ /* 0x000fe20003f8e000 */
[----:B------:R-:W-:Y:S01]  /*6e50*/  FFMA R167, R5, R20, R163 ;  /* 0x0000001405a77223 */ /* 0x000fe200000000a3 */
[----:B------:R-:W-:Y:S01]  /*6e60*/  @P1 FMUL R159, R159, 0.25 ;  /* 0x3e8000009f9f1820 */ /* 0x000fe20000400000 */
[----:B------:R-:W-:Y:S01]  /*6e70*/  FSEL R163, R38, 1, P1 ;  /* 0x3f80000026a37808 */ /* 0x000fe20000800000 */
[----:B------:R-:W-:Y:S01]  /*6e80*/  FADD R175, RZ, -R175 ;  /* 0x800000afffaf7221 */ /* 0x000fe20000000000 */
[----:B------:R-:W-:-:S03]  /*6e90*/  FSETP.GEU.AND P1, PT, R43, -126, PT ;  /* 0xc2fc00002b00780b */ /* 0x000fc60003f2e000 */
[----:B------:R-:W-:Y:S01]  /*6ea0*/  FMUL R42, R175, 1.4426950216293334961 ;  /* 0x3fb8aa3baf2a7820 */ /* 0x000fe20000400000 */
[----:B0-----:R-:W-:-:S04]  /*6eb0*/  @!P5 FMUL R171, R171, R171 ;  /* 0x000000abababd220 */ /* 0x001fc80000400000 */
[----:B------:R-:W-:Y:S01]  /*6ec0*/  FSETP.GEU.AND P5, PT, R42, -126, PT ;  /* 0xc2fc00002a00780b */ /* 0x000fe20003fae000 */
[----:B------:R-:W-:-:S04]  /*6ed0*/  @!P4 FMUL R173, R173, 0.5 ;  /* 0x3f000000adadc820 */ /* 0x000fc80000400000 */
[----:B------:R-:W-:Y:S02]  /*6ee0*/  @!P1 FMUL R43, R43, 0.5 ;  /* 0x3f0000002b2b9820 */ /* 0x000fe40000400000 */
[----:B------:R-:W0:Y:S01]  /*6ef0*/  MUFU.EX2 R173, R173 ;  /* 0x000000ad00ad7308 */ /* 0x000e220000000800 */
[----:B------:R-:W-:-:S07]  /*6f00*/  FADD R21, R192, -R188 ;  /* 0x800000bcc0157221 */ /* 0x000fce0000000000 */
[----:B------:R-:W1:Y:S01]  /*6f10*/  MUFU.EX2 R43, R43 ;  /* 0x0000002b002b7308 */ /* 0x000e620000000800 */
[----:B------:R-:W-:Y:S01]  /*6f20*/  @!P5 FMUL R42, R42, 0.5 ;  /* 0x3f0000002a2ad820 */ /* 0x000fe20000400000 */
[----:B------:R-:W-:Y:S01]  /*6f30*/  FFMA R188, R14, R21, R188 ;  /* 0x000000150ebc7223 */ /* 0x000fe200000000bc */
[----:B------:R-:W-:Y:S01]  /*6f40*/  FADD R21, R194, -R190 ;  /* 0x800000bec2157221 */ /* 0x000fe20000000000 */
[----:B------:R-:W-:-:S04]  /*6f50*/  FADD R171, R171, 1 ;  /* 0x3f800000abab7421 */ /* 0x000fc80000000000 */
[----:B------:R-:W5:Y:S01]  /*6f60*/  MUFU.EX2 R42, R42 ;  /* 0x0000002a002a7308 */ /* 0x000f620000000800 */
[----:B0-----:R-:W-:Y:S01]  /*6f70*/  @!P4 FMUL R173, R173, R173 ;  /* 0x000000adadadc220 */ /* 0x001fe20000400000 */
[----:B------:R-:W-:Y:S01]  /*6f80*/  IADD3 R20, P4, R227, UR10, RZ ;  /* 0x0000000ae3147c10 */ /* 0x000fe2000ff9e0ff */
[----:B------:R-:W-:-:S03]  /*6f90*/  FFMA R190, R14, R21, R190 ;  /* 0x000000150ebe7223 */ /* 0x000fc600000000be */
[----:B------:R-:W-:Y:S01]  /*6fa0*/  IADD3.X R21, R228, UR11, RZ, P4, !PT ;  /* 0x0000000be4157c10 */ /* 0x000fe2000a7fe4ff */
[----:B-1----:R-:W-:Y:S01]  /*6fb0*/  @!P1 FMUL R43, R43, R43 ;  /* 0x0000002b2b2b9220 */ /* 0x002fe20000400000 */
[----:B------:R-:W-:Y:S02]  /*6fc0*/  FSETP.GT.AND P1, PT, R171, 8.50705917302346158658e+37, PT ;  /* 0x7e800000ab00780b */ /* 0x000fe40003f24000 */
[----:B------:R-:W-:-:S04]  /*6fd0*/  IADD3 R223, P4, R223, UR10, RZ ;  /* 0x0000000adfdf7c10 */ /* 0x000fc8000ff9e0ff */
[----:B------:R-:W-:Y:S02]  /*6fe0*/  IADD3.X R224, R224, UR11, RZ, P4, !PT ;  /* 0x0000000be0e07c10 */ /* 0x000fe4000a7fe4ff */
[----:B------:R-:W-:Y:S01]  /*6ff0*/  IADD3 R220, P4, R220, UR10, RZ ;  /* 0x0000000adcdc7c10 */ /* 0x000fe2000ff9e0ff */
[----:B-----5:R-:W-:Y:S01]  /*7000*/  @!P5 FMUL R42, R42, R42 ;  /* 0x0000002a2a2ad220 */ /* 0x020fe20000400000 */
[----:B------:R-:W-:Y:S01]  /*7010*/  IADD3 R22, P5, R225, UR10, RZ ;  /* 0x0000000ae1167c10 */ /* 0x000fe2000ffbe0ff */
[----:B------:R-:W-:Y:S01]  /*7020*/  FADD R173, R173, 1 ;  /* 0x3f800000adad7421 */ /* 0x000fe20000000000 */
[----:B------:R-:W-:Y:S01]  /*7030*/  IADD3.X R71, R218, UR11, RZ, P4, !PT ;  /* 0x0000000bda477c10 */ /* 0x000fe2000a7fe4ff */
[----:B------:R-:W-:Y:S01]  /*7040*/  FADD R69, RZ, -R184 ;  /* 0x800000b8ff457221 */ /* 0x000fe20000000000 */
[----:B------:R-:W-:Y:S01]  /*7050*/  IADD3 R215, P4, R215, UR10, RZ ;  /* 0x0000000ad7d77c10 */ /* 0x000fe2000ff9e0ff */
[----:B------:R-:W-:Y:S01]  /*7060*/  @P1 FMUL R171, R171, 0.25 ;  /* 0x3e800000abab1820 */ /* 0x000fe20000400000 */
[----:B------:R-:W-:-:S02]  /*7070*/  IADD3.X R23, R226, UR11, RZ, P5, !PT ;  /* 0x0000000be2177c10 */ /* 0x000fc4000affe4ff */
[----:B------:R-:W-:Y:S01]  /*7080*/  FSEL R175, R38, 1, P1 ;  /* 0x3f80000026af7808 */ /* 0x000fe20000800000 */
[----:B------:R-:W-:Y:S01]  /*7090*/  FADD R184, R43, 1 ;  /* 0x3f8000002bb87421 */ /* 0x000fe20000000000 */
[----:B------:R-:W-:Y:S02]  /*70a0*/  IADD3 R221, P5, R221, UR10, RZ ;  /* 0x0000000adddd7c10 */ /* 0x000fe4000ffbe0ff */
[----:B------:R-:W-:Y:S01]  /*70b0*/  FSETP.GT.AND P1, PT, R173, 8.50705917302346158658e+37, PT ;  /* 0x7e800000ad00780b */ /* 0x000fe20003f24000 */
[----:B------:R-:W-:Y:S01]  /*70c0*/  FMUL R69, R69, 1.4426950216293334961 ;  /* 0x3fb8aa3b45457820 */ /* 0x000fe20000400000 */
[----:B------:R-:W-:Y:S02]  /*70d0*/  IADD3.X R216, R216, UR11, RZ, P4, !PT ;  /* 0x0000000bd8d87c10 */ /* 0x000fe4000a7fe4ff */
[----:B------:R-:W-:Y:S02]  /*70e0*/  IADD3 R43, P4, R211, UR10, RZ ;  /* 0x0000000ad32b7c10 */ /* 0x000fe4000ff9e0ff */
[----:B------:R-:W-:-:S02]  /*70f0*/  IADD3.X R222, R222, UR11, RZ, P5, !PT ;  /* 0x0000000bdede7c10 */ /* 0x000fc4000affe4ff */
[----:B------:R-:W-:Y:S02]  /*7100*/  IADD3 R219, P5, R219, UR10, RZ ;  /* 0x0000000adbdb7c10 */ /* 0x000fe4000ffbe0ff */
[----:B------:R-:W-:Y:S02]  /*7110*/  IADD3.X R212, R212, UR11, RZ, P4, !PT ;  /* 0x0000000bd4d47c10 */ /* 0x000fe4000a7fe4ff */
[----:B------:R-:W-:Y:S01]  /*7120*/  FSETP.GEU.AND P4, PT, R69, -126, PT ;  /* 0xc2fc00004500780b */ /* 0x000fe20003f8e000 */
[----:B------:R0:W-:Y:S01]  /*7130*/  STS.128 [R205+0x30], R20 ;  /* 0x00003014cd007388 */ /* 0x0001e20000000c00 */
[----:B------:R-:W-:Y:S02]  /*7140*/  IADD3.X R70, R217, UR11, RZ, P5, !PT ;  /* 0x0000000bd9467c10 */ /* 0x000fe4000affe4ff */
[----:B------:R-:W-:Y:S01]  /*7150*/  IADD3 R213, P5, R213, UR10, RZ ;  /* 0x0000000ad5d57c10 */ /* 0x000fe2000ffbe0ff */
[----:B------:R-:W-:Y:S01]  /*7160*/  FADD R68, RZ, -R185 ;  /* 0x800000b9ff447221 */ /* 0x000fe20000000000 */
[----:B------:R-:W-:Y:S01]  /*7170*/  @P1 FMUL R173, R173, 0.25 ;  /* 0x3e800000adad1820 */ /* 0x000fe20000400000 */
[----:B------:R-:W-:Y:S01]  /*7180*/  FSEL R185, R38, 1, P1 ;  /* 0x3f80000026b97808 */ /* 0x000fe20000800000 */
[----:B------:R-:W-:Y:S01]  /*7190*/  FADD R40, RZ, -R187 ;  /* 0x800000bbff287221 */ /* 0x000fe20000000000 */
[----:B------:R-:W-:Y:S01]  /*71a0*/  FSETP.GT.AND P1, PT, R184, 8.50705917302346158658e+37, PT ;  /* 0x7e800000b800780b */ /* 0x000fe20003f24000 */
[----:B------:R-:W-:Y:S01]  /*71b0*/  FADD R187, R42, 1 ;  /* 0x3f8000002abb7421 */ /* 0x000fe20000000000 */
[----:B------:R-:W-:Y:S01]  /*71c0*/  IADD3.X R214, R214, UR11, RZ, P5, !PT ;  /* 0x0000000bd6d67c10 */ /* 0x000fe2000affe4ff */
[----:B0-----:R-:W-:Y:S01]  /*71d0*/  IMAD.MOV.U32 R20, RZ, RZ, R223 ;  /* 0x000000ffff147224 */ /* 0x001fe200078e00df */
[----:B------:R-:W-:Y:S01]  /*71e0*/  MOV R23, R222 ;  /* 0x000000de00177202 */ /* 0x000fe20000000f00 */
[----:B------:R-:W-:-:S02]  /*71f0*/  IMAD.MOV.U32 R21, RZ, RZ, R224 ;  /* 0x000000ffff157224 */ /* 0x000fc400078e00e0 */
[----:B------:R-:W-:Y:S01]  /*7200*/  IMAD.MOV.U32 R22, RZ, RZ, R221 ;  /* 0x000000ffff167224 */ /* 0x000fe200078e00dd */
[----:B------:R-:W-:-:S04]  /*7210*/  IADD3 R210, P5, R210, UR10, RZ ;  /* 0x0000000ad2d27c10 */ /* 0x000fc8000ffbe0ff */
[----:B------:R0:W-:Y:S01]  /*7220*/  STS.128 [R205+0x40], R20 ;  /* 0x00004014cd007388 */ /* 0x0001e20000000c00 */
[----:B------:R-:W-:Y:S01]  /*7230*/  IADD3.X R211, R204, UR11, RZ, P5, !PT ;  /* 0x0000000bccd37c10 */ /* 0x000fe2000affe4ff */
[----:B------:R-:W-:Y:S01]  /*7240*/  @!P4 FMUL R69, R69, 0.5 ;  /* 0x3f0000004545c820 */ /* 0x000fe20000400000 */
[----:B------:R-:W-:Y:S01]  /*7250*/  FSETP.GT.AND P5, PT, R187, 8.50705917302346158658e+37, PT ;  /* 0x7e800000bb00780b */ /* 0x000fe20003fa4000 */
[----:B------:R-:W-:Y:S01]  /*7260*/  FMUL R68, R68, 1.4426950216293334961 ;  /* 0x3fb8aa3b44447820 */ /* 0x000fe20000400000 */
[----:B------:R-:W-:Y:S01]  /*7270*/  FADD R41, RZ, -R186 ;  /* 0x800000baff297221 */ /* 0x000fe20000000000 */
[----:B0-----:R-:W-:Y:S02]  /*7280*/  IMAD.MOV.U32 R20, RZ, RZ, R220 ;  /* 0x000000ffff147224 */ /* 0x001fe400078e00dc */
[----:B------:R-:W-:Y:S02]  /*7290*/  IMAD.MOV.U32 R21, RZ, RZ, R71 ;  /* 0x000000ffff157224 */ /* 0x000fe400078e0047 */
[----:B------:R-:W-:-:S02]  /*72a0*/  IMAD.MOV.U32 R22, RZ, RZ, R219 ;  /* 0x000000ffff167224 */ /* 0x000fc400078e00db */
[----:B------:R-:W-:-:S05]  /*72b0*/  IMAD.MOV.U32 R23, RZ, RZ, R70 ;  /* 0x000000ffff177224 */ /* 0x000fca00078e0046 */
[----:B------:R0:W-:Y:S01]  /*72c0*/  STS.128 [R205+0x50], R20 ;  /* 0x00005014cd007388 */ /* 0x0001e20000000c00 */
[----:B------:R-:W1:Y:S01]  /*72d0*/  MUFU.EX2 R69, R69 ;  /* 0x0000004500457308 */ /* 0x000e620000000800 */
[----:B------:R-:W-:Y:S01]  /*72e0*/  @P1 FMUL R184, R184, 0.25 ;  /* 0x3e800000b8b81820 */ /* 0x000fe20000400000 */
[----:B------:R-:W-:Y:S01]  /*72f0*/  FSEL R186, R38, 1, P1 ;  /* 0x3f80000026ba7808 */ /* 0x000fe20000800000 */
[----:B------:R-:W-:Y:S01]  /*7300*/  FADD R174, R193, -R189 ;  /* 0x800000bdc1ae7221 */ /* 0x000fe20000000000 */
[----:B------:R-:W-:Y:S02]  /*7310*/  FSETP.GEU.AND P1, PT, R68, -126, PT ;  /* 0xc2fc00004400780b */ /* 0x000fe40003f2e000 */
[----:B0-----:R-:W-:Y:S01]  /*7320*/  MOV R20, R215 ;  /* 0x000000d700147202 */ /* 0x001fe20000000f00 */
[----:B------:R-:W-:Y:S02]  /*7330*/  IMAD.MOV.U32 R21, RZ, RZ, R216 ;  /* 0x000000ffff157224 */ /* 0x000fe400078e00d8 */
[----:B------:R-:W-:-:S02]  /*7340*/  IMAD.MOV.U32 R22, RZ, RZ, R213 ;  /* 0x000000ffff167224 */ /* 0x000fc400078e00d5 */
[----:B------:R-:W-:-:S05]  /*7350*/  IMAD.MOV.U32 R23, RZ, RZ, R214 ;  /* 0x000000ffff177224 */ /* 0x000fca00078e00d6 */
[----:B------:R0:W-:Y:S01]  /*7360*/  STS.128 [R205+0x60], R20 ;  /* 0x00006014cd007388 */ /* 0x0001e20000000c00 */
[----:B------:R-:W-:Y:S01]  /*7370*/  FFMA R174, R14, R174, R189 ;  /* 0x000000ae0eae7223 */ /* 0x000fe200000000bd */
[----:B------:R-:W-:Y:S01]  /*7380*/  @P5 FMUL R187, R187, 0.25 ;  /* 0x3e800000bbbb5820 */ /* 0x000fe20000400000 */
[----:B------:R-:W-:Y:S01]  /*7390*/  FSEL R189, R38, 1, P5 ;  /* 0x3f80000026bd7808 */ /* 0x000fe20002800000 */
[----:B------:R-:W-:Y:S01]  /*73a0*/  FMUL R70, R40, 1.4426950216293334961 ;  /* 0x3fb8aa3b28467820 */ /* 0x000fe20000400000 */
[----:B0-----:R-:W-:Y:S01]  /*73b0*/  IMAD.MOV.U32 R20, RZ, RZ, R43 ;  /* 0x000000ffff147224 */ /* 0x001fe200078e002b */
[----:B------:R-:W-:Y:S01]  /*73c0*/  MOV R21, R212 ;  /* 0x000000d400157202 */ /* 0x000fe20000000f00 */
[----:B------:R-:W-:Y:S01]  /*73d0*/  FMUL R43, R41, 1.4426950216293334961 ;  /* 0x3fb8aa3b292b7820 */ /* 0x000fe20000400000 */
[----:B------:R-:W-:Y:S02]  /*73e0*/  IMAD.MOV.U32 R22, RZ, RZ, R210 ;  /* 0x000000ffff167224 */ /* 0x000fe400078e00d2 */
[----:B------:R-:W-:-:S02]  /*73f0*/  IMAD.MOV.U32 R23, RZ, RZ, R211 ;  /* 0x000000ffff177224 */ /* 0x000fc400078e00d3 */
[----:B------:R-:W-:-:S03]  /*7400*/  FSETP.GEU.AND P5, PT, R43, -126, PT ;  /* 0xc2fc00002b00780b */ /* 0x000fc60003fae000 */
[----:B------:R-:W-:Y:S01]  /*7410*/  STS.128 [R205+0x70], R20 ;  /* 0x00007014cd007388 */ /* 0x000fe20000000c00 */
[----:B------:R-:W-:Y:S01]  /*7420*/  BAR.SYNC.DEFER_BLOCKING 0x0 ;  /* 0x0000000000007b1d */ /* 0x000fe20000010000 */
[----:B------:R-:W-:Y:S01]  /*7430*/  @!P1 FMUL R68, R68, 0.5 ;  /* 0x3f00000044449820 */ /* 0x000fe20000400000 */
[----:B-1----:R-:W-:Y:S01]  /*7440*/  @!P4 FMUL R69, R69, R69 ;  /* 0x000000454545c220 */ /* 0x002fe20000400000 */
[----:B------:R-:W-:-:S03]  /*7450*/  FSETP.GEU.AND P4, PT, R70, -126, PT ;  /* 0xc2fc00004600780b */ /* 0x000fc60003f8e000 */
[----:B------:R-:W0:Y:S03]  /*7460*/  MUFU.EX2 R42, R68 ;  /* 0x00000044002a7308 */ /* 0x000e260000000800 */
[----:B------:R-:W-:Y:S01]  /*7470*/  @!P5 FMUL R43, R43, 0.5 ;  /* 0x3f0000002b2bd820 */ /* 0x000fe20000400000 */
[----:B------:R-:W-:-:S04]  /*7480*/  FADD R192, R195, -R191 ;  /* 0x800000bfc3c07221 */ /* 0x000fc80000000000 */
[----:B------:R-:W-:Y:S01]  /*7490*/  FFMA R192, R14, R192, R191 ;  /* 0x000000c00ec07223 */ /* 0x000fe200000000bf */
[----:B------:R-:W1:Y:S01]  /*74a0*/  MUFU.EX2 R43, R43 ;  /* 0x0000002b002b7308 */ /* 0x000e620000000800 */
[----:B------:R-:W-:Y:S01]  /*74b0*/  FADD R191, R69, 1 ;  /* 0x3f80000045bf7421 */ /* 0x000fe20000000000 */
[----:B------:R-:W-:Y:S01]  /*74c0*/  @!P4 FMUL R70, R70, 0.5 ;  /* 0x3f0000004646c820 */ /* 0x000fe20000400000 */
[----:B------:R-:W-:Y:S01]  /*74d0*/  FADD R193, R76, -R180 ;  /* 0x800000b44cc17221 */ /* 0x000fe20000000000 */
[----:B0-----:R-:W-:Y:S02]  /*74e0*/  @!P1 FMUL R42, R42, R42 ;  /* 0x0000002a2a2a9220 */ /* 0x001fe40000400000 */
[----:B------:R-:W-:Y:S01]  /*74f0*/  FSETP.GT.AND P1, PT, R191, 8.50705917302346158658e+37, PT ;  /* 0x7e800000bf00780b */ /* 0x000fe20003f24000 */
[----:B------:R0:W5:Y:S01]  /*7500*/  LDS.64 R40, [R16] ;  /* 0x0000000010287984 */ /* 0x0001620000000a00 */
[----:B------:R-:W0:Y:S01]  /*7510*/  MUFU.EX2 R70, R70 ;  /* 0x0000004600467308 */ /* 0x000e220000000800 */
[----:B------:R-:W-:Y:S01]  /*7520*/  FADD R132, RZ, -R132 ;  /* 0x80000084ff847221 */ /* 0x000fe20000000000 */
[----:B------:R-:W-:Y:S01]  /*7530*/  FFMA R193, R8, R193, R180 ;  /* 0x000000c108c17223 */ /* 0x000fe200000000b4 */
[----:B------:R-:W-:Y:S01]  /*7540*/  FADD R180, R42, 1 ;  /* 0x3f8000002ab47421 */ /* 0x000fe20000000000 */
[----:B-1----:R-:W-:Y:S01]  /*7550*/  @!P5 FMUL R43, R43, R43 ;  /* 0x0000002b2b2bd220 */ /* 0x002fe20000400000 */
[----:B------:R-:W-:Y:S01]  /*7560*/  FMUL R42, R132, 1.4426950216293334961 ;  /* 0x3fb8aa3b842a7820 */ /* 0x000fe20000400000 */
[----:B------:R-:W-:Y:S01]  /*7570*/  FADD R195, R140, -R176 ;  /* 0x800000b08cc37221 */ /* 0x000fe20000000000 */
[----:B------:R1:W2:Y:S01]  /*7580*/  LDS.64 R68, [R9+0x2000] ;  /* 0x0020000009447984 */ /* 0x0002a20000000a00 */
[----:B------:R-:W-:Y:S01]  /*7590*/  FADD R140, R43, 1 ;  /* 0x3f8000002b8c7421 */ /* 0x000fe20000000000 */
[----:B------:R-:W-:-:S02]  /*75a0*/  FSEL R132, R38, 1, P1 ;  /* 0x3f80000026847808 */ /* 0x000fc40000800000 */
[----:B------:R-:W-:Y:S01]  /*75b0*/  @P1 FMUL R191, R191, 0.25 ;  /* 0x3e800000bfbf1820 */ /* 0x000fe20000400000 */
[----:B------:R-:W-:Y:S02]  /*75c0*/  FSETP.GEU.AND P1, PT, R42, -126, PT ;  /* 0xc2fc00002a00780b */ /* 0x000fe40003f2e000 */
[----:B------:R-:W-:Y:S01]  /*75d0*/  FSETP.GT.AND P5, PT, R180, 8.50705917302346158658e+37, PT ;  /* 0x7e800000b400780b */ /* 0x000fe20003fa4000 */
[----:B0-----:R-:W-:Y:S01]  /*75e0*/  @!P4 FMUL R70, R70, R70 ;  /* 0x000000464646c220 */ /* 0x001fe20000400000 */
[----:B------:R-:W-:Y:S01]  /*75f0*/  FSETP.GT.AND P4, PT, R140, 8.50705917302346158658e+37, PT ;  /* 0x7e8000008c00780b */ /* 0x000fe20003f84000 */
[----:B------:R-:W-:Y:S01]  /*7600*/  FADD R16, RZ, -R133 ;  /* 0x80000085ff107221 */ /* 0x000fe20000000000 */
[----:B------:R-:W-:Y:S01]  /*7610*/  FFMA R195, R14, R195, R176 ;  /* 0x000000c30ec37223 */ /* 0x000fe200000000b0 */
[----:B------:R-:W-:Y:S02]  /*7620*/  FADD R176, R70, 1 ;  /* 0x3f80000046b07421 */ /* 0x000fe40000000000 */
[----:B------:R-:W-:Y:S01]  /*7630*/  FMUL R71, R16, 1.4426950216293334961 ;  /* 0x3fb8aa3b10477820 */ /* 0x000fe20000400000 */
[----:B------:R-:W-:Y:S01]  /*7640*/  FSEL R133, R38, 1, P5 ;  /* 0x3f80000026857808 */ /* 0x000fe20002800000 */
[----:B------:R-:W-:-:S02]  /*7650*/  FADD R16, RZ, -R134 ;  /* 0x80000086ff107221 */ /* 0x000fc40000000000 */
[----:B------:R-:W-:Y:S01]  /*7660*/  @!P1 FMUL R42, R42, 0.5 ;  /* 0x3f0000002a2a9820 */ /* 0x000fe20000400000 */
[----:B------:R-:W-:Y:S01]  /*7670*/  FSEL R134, R38, 1, P4 ;  /* 0x3f80000026867808 */ /* 0x000fe20002000000 */
[----:B------:R-:W-:Y:S01]  /*7680*/  @P5 FMUL R180, R180, 0.25 ;  /* 0x3e800000b4b45820 */ /* 0x000fe20000400000 */
[----:B------:R-:W-:Y:S01]  /*7690*/  FSETP.GT.AND P5, PT, R176, 8.50705917302346158658e+37, PT ;  /* 0x7e800000b000780b */ /* 0x000fe20003fa4000 */
[----:B------:R-:W-:Y:S01]  /*76a0*/  @P4 FMUL R140, R140, 0.25 ;  /* 0x3e8000008c8c4820 */ /* 0x000fe20000400000 */
[----:B------:R-:W-:Y:S01]  /*76b0*/  FSETP.GEU.AND P4, PT, R71, -126, PT ;  /* 0xc2fc00004700780b */ /* 0x000fe20003f8e000 */
[----:B------:R-:W0:Y:S01]  /*76c0*/  MUFU.EX2 R70, R42 ;  /* 0x0000002a00467308 */ /* 0x000e220000000800 */
[----:B------:R-:W-:Y:S02]  /*76d0*/  CS2R R20, SRZ ;  /* 0x0000000000147805 */ /* 0x000fe4000001ff00 */
[----:B------:R-:W-:Y:S01]  /*76e0*/  CS2R R22, SRZ ;  /* 0x0000000000167805 */ /* 0x000fe2000001ff00 */
[----:B------:R-:W-:Y:S01]  /*76f0*/  FMUL R16, R16, 1.4426950216293334961 ;  /* 0x3fb8aa3b10107820 */ /* 0x000fe20000400000 */
[----:B------:R-:W-:-:S04]  /*7700*/  FADD R135, RZ, -R135 ;  /* 0x80000087ff877221 */ /* 0x000fc80000000000 */
[----:B-----5:R5:W4:Y:S01]  /*7710*/  @P6 LDG.E.128 R20, desc[UR6][R40.64] ;  /* 0x0000000628146981 */ /* 0x020b22000c1e1d00 */
[----:B------:R-:W-:Y:S01]  /*7720*/  @P5 FMUL R176, R176, 0.25 ;  /* 0x3e800000b0b05820 */ /* 0x000fe20000400000 */
[----:B-1----:R-:W-:Y:S01]  /*7730*/  FSEL R9, R38, 1, P5 ;  /* 0x3f80000026097808 */ /* 0x002fe20002800000 */
[----:B------:R-:W-:Y:S01]  /*7740*/  FMUL R194, R135, 1.4426950216293334961 ;  /* 0x3fb8aa3b87c27820 */ /* 0x000fe20000400000 */
[----:B------:R-:W-:Y:S01]  /*7750*/  FSETP.GEU.AND P5, PT, R16, -126, PT ;  /* 0xc2fc00001000780b */ /* 0x000fe20003fae000 */
[----:B------:R-:W-:Y:S01]  /*7760*/  @!P4 FMUL R71, R71, 0.5 ;  /* 0x3f0000004747c820 */ /* 0x000fe20000400000 */
[----:B0-----:R-:W-:Y:S02]  /*7770*/  @!P1 FMUL R70, R70, R70 ;  /* 0x0000004646469220 */ /* 0x001fe40000400000 */
[----:B------:R-:W-:Y:S01]  /*7780*/  FSETP.GEU.AND P1, PT, R194, -126, PT ;  /* 0xc2fc0000c200780b */ /* 0x000fe20003f2e000 */
[----:B------:R-:W-:Y:S02]  /*7790*/  FADD R77, R77, -R181 ;  /* 0x800000b54d4d7221 */ /* 0x000fe40000000000 */
[----:B------:R-:W0:Y:S01]  /*77a0*/  MUFU.EX2 R71, R71 ;  /* 0x0000004700477308 */ /* 0x000e220000000800 */
[----:B---3--:R-:W-:Y:S01]  /*77b0*/  FADD R149, RZ, -R149 ;  /* 0x80000095ff957221 */ /* 0x008fe20000000000 */
[----:B------:R-:W-:-:S02]  /*77c0*/  FFMA R181, R8, R77, R181 ;  /* 0x0000004d08b57223 */ /* 0x000fc400000000b5 */
[----:B------:R1:W3:Y:S02]  /*77d0*/  LDS.64 R76, [R3+0x4000] ;  /* 0x00400000034c7984 */ /* 0x0002e40000000a00 */
[----:B------:R-:W-:Y:S01]  /*77e0*/  @!P5 FMUL R16, R16, 0.5 ;  /* 0x3f0000001010d820 */ /* 0x000fe20000400000 */
[----:B------:R-:W-:-:S03]  /*77f0*/  FMUL R149, R149, 1.4426950216293334961 ;  /* 0x3fb8aa3b95957820 */ /* 0x000fc60000400000 */
[----:B------:R-:W-:Y:S02]  /*7800*/  @!P1 FMUL R194, R194, 0.5 ;  /* 0x3f000000c2c29820 */ /* 0x000fe40000400000 */
[----:B------:R-:W1:Y:S01]  /*7810*/  MUFU.EX2 R16, R16 ;  /* 0x0000001000107308 */ /* 0x000e620000000800 */
[----:B-----5:R-:W-:Y:S02]  /*7820*/  CS2R R40, SRZ ;  /* 0x0000000000287805 */ /* 0x020fe4000001ff00 */
[----:B------:R-:W-:Y:S01]  /*7830*/  CS2R R42, SRZ ;  /* 0x00000000002a7805 */ /* 0x000fe2000001ff00 */
[----:B0-----:R-:W-:Y:S01]  /*7840*/  @!P4 FMUL R71, R71, R71 ;  /* 0x000000474747c220 */ /* 0x001fe20000400000 */
[----:B------:R-:W-:-:S03]  /*7850*/  FSETP.GEU.AND P4, PT, R149, -126, PT ;  /* 0xc2fc00009500780b */ /* 0x000fc60003f8e000 */
[----:B------:R-:W0:Y:S01]  /*7860*/  MUFU.EX2 R194, R194 ;  /* 0x000000c200c27308 */ /* 0x000e220000000800 */
[----:B--2---:R2:W5:Y:S01]  /*7870*/  @P2 LDG.E.128 R40, desc[UR6][R68.64] ;  /* 0x0000000644282981 */ /* 0x004562000c1e1d00 */
[--C-:B------:R-:W-:Y:S01]  /*7880*/  FADD R141, R141, -R177.reuse ;  /* 0x800000b18d8d7221 */ /* 0x100fe20000000000 */
[----:B------:R-:W-:Y:S01]  /*7890*/  FADD R135, R70, 1 ;  /* 0x3f80000046877421 */ /* 0x000fe20000000000 */
[--C-:B------:R-:W-:Y:S02]  /*78a0*/  FADD R215, R142, -R178.reuse ;  /* 0x800000b28ed77221 */ /* 0x100fe40000000000 */
[----:B------:R-:W-:Y:S01]  /*78b0*/  FFMA R177, R14, R141, R177 ;  /* 0x0000008d0eb17223 */ /* 0x000fe200000000b1 */
[----:B-1----:R-:W-:Y:S01]  /*78c0*/  @!P5 FMUL R16, R16, R16 ;  /* 0x000000101010d220 */ /* 0x002fe20000400000 */
[----:B------:R-:W-:Y:S01]  /*78d0*/  FADD R141, R71, 1 ;  /* 0x3f800000478d7421 */ /* 0x000fe20000000000 */
[----:B------:R-:W-:Y:S01]  /*78e0*/  FSETP.GT.AND P5, PT, R135, 8.50705917302346158658e+37, PT ;  /* 0x7e8000008700780b */ /* 0x000fe20003fa4000 */
[----:B------:R-:W-:Y:S01]  /*78f0*/  @!P4 FMUL R149, R149, 0.5 ;  /* 0x3f0000009595c820 */ /* 0x000fe20000400000 */
[----:B------:R-:W-:Y:S01]  /*7900*/  FFMA R215, R14, R215, R178 ;  /* 0x000000d70ed77223 */ /* 0x000fe200000000b2 */
[----:B------:R-:W-:-:S02]  /*7910*/  FADD R143, R143, -R179 ;  /* 0x800000b38f8f7221 */ /* 0x000fc40000000000 */
[----:B------:R1:W1:Y:S01]  /*7920*/  MUFU.EX2 R178, R149 ;  /* 0x0000009500b27308 */ /* 0x0002620000000800 */
[----:B0-----:R-:W-:Y:S01]  /*7930*/  @!P1 FMUL R194, R194, R194 ;  /* 0x000000c2c2c29220 */ /* 0x001fe20000400000 */
[----:B------:R-:W-:Y:S01]  /*7940*/  FSETP.GT.AND P1, PT, R141, 8.50705917302346158658e+37, PT ;  /* 0x7e8000008d00780b */ /* 0x000fe20003f24000 */
[----:B------:R-:W-:Y:S01]  /*7950*/  FFMA R205, R14, R143, R179 ;  /* 0x0000008f0ecd7223 */ /* 0x000fe200000000b3 */
[----:B------:R-:W-:Y:S01]  /*7960*/  FADD R150, RZ, -R150 ;  /* 0x80000096ff967221 */ /* 0x000fe20000000000 */
[----:B------:R-:W-:Y:S01]  /*7970*/  FADD R143, R16, 1 ;  /* 0x3f800000108f7421 */ /* 0x000fe20000000000 */
[----:B--2---:R-:W-:Y:S02]  /*7980*/  CS2R R68, SRZ ;  /* 0x0000000000447805 */ /* 0x004fe4000001ff00 */
[----:B------:R-:W-:Y:S01]  /*7990*/  CS2R R70, SRZ ;  /* 0x0000000000467805 */ /* 0x000fe2000001ff00 */
[----:B------:R-:W-:Y:S01]  /*79a0*/  @P5 FMUL R135, R135, 0.25 ;  /* 0x3e80000087875820 */ /* 0x000fe20000400000 */
[----:B------:R-:W-:Y:S01]  /*79b0*/  FMUL R150, R150, 1.4426950216293334961 ;  /* 0x3fb8aa3b96967820 */ /* 0x000fe20000400000 */
[----:B------:R-:W-:-:S02]  /*79c0*/  FSEL R3, R38, 1, P5 ;  /* 0x3f80000026037808 */ /* 0x000fc40002800000 */
[----:B------:R-:W-:Y:S01]  /*79d0*/  FSETP.GT.AND P5, PT, R143, 8.50705917302346158658e+37, PT ;  /* 0x7e8000008f00780b */ /* 0x000fe20003fa4000 */
[----:B------:R-:W-:Y:S01]  /*79e0*/  FADD R142, R194, 1 ;  /* 0x3f800000c28e7421 */ /* 0x000fe20000000000 */
[----:B-1----:R-:W-:Y:S01]  /*79f0*/  FSEL R149, R38, 1, P1 ;  /* 0x3f80000026957808 */ /* 0x002fe20000800000 */
[----:B------:R-:W-:Y:S01]  /*7a00*/  @P1 FMUL R141, R141, 0.25 ;  /* 0x3e8000008d8d1820 */ /* 0x000fe20000400000 */
[----:B------:R-:W-:Y:S01]  /*7a10*/  FSETP.GEU.AND P1, PT, R150, -126, PT ;  /* 0xc2fc00009600780b */ /* 0x000fe20003f2e000 */
[--C-:B------:R-:W-:Y:S01]  /*7a20*/  FADD R108, R108, -R112.reuse ;  /* 0x800000706c6c7221 */ /* 0x100fe20000000000 */
[----:B------:R-:W-:Y:S01]  /*7a30*/  @!P4 FMUL R178, R178, R178 ;  /* 0x000000b2b2b2c220 */ /* 0x000fe20000400000 */
[----:B---3--:R0:W2:Y:S01]  /*7a40*/  @P3 LDG.E.128 R68, desc[UR6][R76.64] ;  /* 0x000000064c443981 */ /* 0x0080a2000c1e1d00 */
[----:B------:R-:W-:Y:S01]  /*7a50*/  FSETP.GT.AND P4, PT, R142, 8.50705917302346158658e+37, PT ;  /* 0x7e8000008e00780b */ /* 0x000fe20003f84000 */
[----:B------:R-:W-:Y:S01]  /*7a60*/  FFMA R211, R13, R108, R112 ;  /* 0x0000006c0dd37223 */ /* 0x000fe20000000070 */
[----:B------:R-:W-:Y:S01]  /*7a70*/  FADD R108, R178, 1 ;  /* 0x3f800000b26c7421 */ /* 0x000fe20000000000 */
[----:B------:R-:W-:Y:S01]  /*7a80*/  FADD R16, R109, -R113 ;  /* 0x800000716d107221 */ /* 0x000fe20000000000 */
[----:B------:R-:W-:Y:S01]  /*7a90*/  FSEL R109, R38, 1, P5 ;  /* 0x3f800000266d7808 */ /* 0x000fe20002800000 */
[----:B------:R-:W-:Y:S01]  /*7aa0*/  @P5 FMUL R143, R143, 0.25 ;  /* 0x3e8000008f8f5820 */ /* 0x000fe20000400000 */
[----:B------:R-:W-:Y:S01]  /*7ab0*/  FADD R151, RZ, -R151 ;  /* 0x80000097ff977221 */ /* 0x000fe20000000000 */
[----:B------:R-:W-:-:S02]  /*7ac0*/  FSETP.GT.AND P5, PT, R108, 8.50705917302346158658e+37, PT ;  /* 0x7e8000006c00780b */ /* 0x000fc40003fa4000 */
[----:B------:R-:W-:Y:S01]  /*7ad0*/  @!P1 FMUL R150, R150, 0.5 ;  /* 0x3f00000096969820 */ /* 0x000fe20000400000 */
[----:B------:R-:W-:Y:S01]  /*7ae0*/  FMUL R112, R151, 1.4426950216293334961 ;  /* 0x3fb8aa3b97707820 */ /* 0x000fe20000400000 */
[----:B------:R-:W-:Y:S01]  /*7af0*/  FADD R104, RZ, -R104 ;  /* 0x80000068ff687221 */ /* 0x000fe20000000000 */
[----:B0-----:R-:W-:Y:S01]  /*7b00*/  FSEL R76, R38, 1, P4 ;  /* 0x3f800000264c7808 */ /* 0x001fe20002000000 */
[----:B------:R-:W-:Y:S01]  /*7b10*/  @P4 FMUL R142, R142, 0.25 ;  /* 0x3e8000008e8e4820 */ /* 0x000fe20000400000 */
[----:B------:R-:W-:Y:S01]  /*7b20*/  FFMA R179, R13, R16, R113 ;  /* 0x000000100db37223 */ /* 0x000fe20000000071 */
[----:B------:R-:W-:Y:S01]  /*7b30*/  FSETP.GEU.AND P4, PT, R112, -126, PT ;  /* 0xc2fc00007000780b */ /* 0x000fe20003f8e000 */
[----:B------:R-:W0:Y:S01]  /*7b40*/  MUFU.EX2 R150, R150 ;  /* 0x0000009600967308 */ /* 0x000e220000000800 */
[----:B------:R-:W-:Y:S01]  /*7b50*/  FMUL R113, R104, 1.4426950216293334961 ;  /* 0x3fb8aa3b68717820 */ /* 0x000fe20000400000 */
[----:B------:R-:W-:Y:S02]  /*7b60*/  FSEL R77, R38, 1, P5 ;  /* 0x3f800000264d7808 */ /* 0x000fe40002800000 */
[----:B------:R-:W-:Y:S01]  /*7b70*/  @P5 FMUL R108, R108, 0.25 ;  /* 0x3e8000006c6c5820 */ /* 0x000fe20000400000 */
[----:B------:R-:W-:Y:S01]  /*7b80*/  FADD R110, R110, -R114 ;  /* 0x800000726e6e7221 */ /* 0x000fe20000000000 */
[----:B------:R-:W-:Y:S01]  /*7b90*/  FSETP.GEU.AND P5, PT, R113, -126, PT ;  /* 0xc2fc00007100780b */ /* 0x000fe20003fae000 */
[----:B------:R-:W-:-:S02]  /*7ba0*/  FADD R105, RZ, -R105 ;  /* 0x80000069ff697221 */ /* 0x000fc40000000000 */
[----:B------:R-:W-:Y:S02]  /*7bb0*/  FFMA R217, R13, R110, R114 ;  /* 0x0000006e0dd97223 */ /* 0x000fe40000000072 */
[----:B------:R-:W-:Y:S01]  /*7bc0*/  FMUL R114, R105, 1.4426950216293334961 ;  /* 0x3fb8aa3b69727820 */ /* 0x000fe20000400000 */
[----:B------:R-:W-:Y:S01]  /*7bd0*/  @!P4 FMUL R112, R112, 0.5 ;  /* 0x3f0000007070c820 */ /* 0x000fe20000400000 */
[----:B0-----:R-:W-:-:S03]  /*7be0*/  @!P1 FMUL R150, R150, R150 ;  /* 0x0000009696969220 */ /* 0x001fc60000400000 */
[----:B------:R-:W-:Y:S01]  /*7bf0*/  FSETP.GEU.AND P1, PT, R114, -126, PT ;  /* 0xc2fc00007200780b */ /* 0x000fe20003f2e000 */
[----:B------:R-:W0:Y:S02]  /*7c00*/  MUFU.EX2 R105, R112 ;  /* 0x0000007000697308 */ /* 0x000e240000000800 */
[----:B------:R-:W-:Y:S01]  /*7c10*/  @!P5 FMUL R113, R113, 0.5 ;  /* 0x3f0000007171d820 */ /* 0x000fe20000400000 */
[----:B------:R-:W-:-:S05]  /*7c20*/  FADD R104, R150, 1 ;  /* 0x3f80000096687421 */ /* 0x000fca0000000000 */
[----:B------:R-:W1:Y:S04]  /*7c30*/  MUFU.EX2 R110, R113 ;  /* 0x00000071006e7308 */ /* 0x000e680000000800 */
[----:B------:R-:W-:Y:S01]  /*7c40*/  @!P1 FMUL R114, R114, 0.5 ;  /* 0x3f00000072729820 */ /* 0x000fe20000400000 */
[----:B0-----:R-:W-:Y:S01]  /*7c50*/  @!P4 FMUL R105, R105, R105 ;  /* 0x000000696969c220 */ /* 0x001fe20000400000 */
[----:B------:R-:W-:-:S04]  /*7c60*/  FSETP.GT.AND P4, PT, R104, 8.50705917302346158658e+37, PT ;  /* 0x7e8000006800780b */ /* 0x000fc80003f84000 */
[----:B------:R-:W0:Y:S01]  /*7c70*/  MUFU.EX2 R114, R114 ;  /* 0x0000007200727308 */ /* 0x000e220000000800 */
[----:B------:R-:W-:Y:S01]  /*7c80*/  FADD R105, R105, 1 ;  /* 0x3f80000069697421 */ /* 0x000fe20000000000 */
[----:B------:R-:W-:Y:S01]  /*7c90*/  FADD R106, RZ, -R106 ;  /* 0x8000006aff6a7221 */ /* 0x000fe20000000000 */
[----:B-1----:R-:W-:Y:S01]  /*7ca0*/  @!P5 FMUL R110, R110, R110 ;  /* 0x0000006e6e6ed220 */ /* 0x002fe20000400000 */
[----:B------:R-:W-:Y:S01]  /*7cb0*/  FADD R213, R84, -R96 ;  /* 0x8000006054d57221 */ /* 0x000fe20000000000 */
[----:B------:R-:W-:Y:S02]  /*7cc0*/  FADD R16, R111, -R115 ;  /* 0x800000736f107221 */ /* 0x000fe40000000000 */
[----:B------:R-:W-:Y:S01]  /*7cd0*/  FADD R84, R110, 1 ;  /* 0x3f8000006e547421 */ /* 0x000fe20000000000 */
[----:B------:R-:W-:Y:S01]  /*7ce0*/  FMUL R111, R106, 1.4426950216293334961 ;  /* 0x3fb8aa3b6a6f7820 */ /* 0x000fe20000400000 */
[----:B------:R-:W-:Y:S01]  /*7cf0*/  FSETP.GT.AND P5, PT, R105, 8.50705917302346158658e+37, PT ;  /* 0x7e8000006900780b */ /* 0x000fe20003fa4000 */
[----:B------:R-:W-:Y:S01]  /*7d00*/  @P4 FMUL R104, R104, 0.25 ;  /* 0x3e80000068684820 */ /* 0x000fe20000400000 */
[----:B------:R-:W-:-:S02]  /*7d10*/  FSEL R106, R38, 1, P4 ;  /* 0x3f800000266a7808 */ /* 0x000fc40002000000 */
[----:B------:R-:W-:Y:S01]  /*7d20*/  FSETP.GT.AND P4, PT, R84, 8.50705917302346158658e+37, PT ;  /* 0x7e8000005400780b */ /* 0x000fe20003f84000 */
[----:B------:R-:W-:Y:S01]  /*7d30*/  FFMA R151, R13, R16, R115 ;  /* 0x000000100d977223 */ /* 0x000fe20000000073 */
[----:B0-----:R-:W-:Y:S01]  /*7d40*/  @!P1 FMUL R114, R114, R114 ;  /* 0x0000007272729220 */ /* 0x001fe20000400000 */
[----:B------:R-:W-:Y:S01]  /*7d50*/  FADD R16, RZ, -R107 ;  /* 0x8000006bff107221 */ /* 0x000fe20000000000 */
[----:B------:R-:W-:Y:S02]  /*7d60*/  FFMA R213, R5, R213, R96 ;  /* 0x000000d505d57223 */ /* 0x000fe40000000060 */
[----:B------:R-:W-:Y:S01]  /*7d70*/  FADD R96, R114, 1 ;  /* 0x3f80000072607421 */ /* 0x000fe20000000000 */
[----:B------:R-:W-:Y:S01]  /*7d80*/  FMUL R113, R16, 1.4426950216293334961 ;  /* 0x3fb8aa3b10717820 */ /* 0x000fe20000400000 */
[----:B------:R-:W-:Y:S01]  /*7d90*/  FSETP.GEU.AND P1, PT, R111, -126, PT ;  /* 0xc2fc00006f00780b */ /* 0x000fe20003f2e000 */
[----:B------:R-:W-:Y:S01]  /*7da0*/  @P5 FMUL R105, R105, 0.25 ;  /* 0x3e80000069695820 */ /* 0x000fe20000400000 */
[----:B------:R-:W-:Y:S01]  /*7db0*/  FSEL R107, R38, 1, P5 ;  /* 0x3f800000266b7808 */ /* 0x000fe20002800000 */
[----:B------:R-:W-:Y:S01]  /*7dc0*/  FADD R110, RZ, -R88 ;  /* 0x80000058ff6e7221 */ /* 0x000fe20000000000 */
[----:B------:R-:W-:Y:S01]  /*7dd0*/  FSETP.GT.AND P5, PT, R96, 8.50705917302346158658e+37, PT ;  /* 0x7e8000006000780b */ /* 0x000fe20003fa4000 */
[----:B------:R-:W-:Y:S01]  /*7de0*/  @P4 FMUL R84, R84, 0.25 ;  /* 0x3e80000054544820 */ /* 0x000fe20000400000 */
[----:B------:R-:W-:-:S02]  /*7df0*/  FSEL R88, R38, 1, P4 ;  /* 0x3f80000026587808 */ /* 0x000fc40002000000 */
[----:B------:R-:W-:Y:S01]  /*7e00*/  FSETP.GEU.AND P4, PT, R113, -126, PT ;  /* 0xc2fc00007100780b */ /* 0x000fe20003f8e000 */
[----:B------:R-:W-:Y:S01]  /*7e10*/  FMUL R115, R110, 1.4426950216293334961 ;  /* 0x3fb8aa3b6e737820 */ /* 0x000fe20000400000 */
[----:B------:R-:W-:-:S03]  /*7e20*/  FSEL R110, R38, 1, P5 ;  /* 0x3f800000266e7808 */ /* 0x000fc60002800000 */
[----:B------:R-:W-:-:S04]  /*7e30*/  @!P1 FMUL R111, R111, 0.5 ;  /* 0x3f0000006f6f9820 */ /* 0x000fc80000400000 */
[----:B------:R-:W-:Y:S01]  /*7e40*/  @P5 FMUL R96, R96, 0.25 ;  /* 0x3e80000060605820 */ /* 0x000fe20000400000 */
[----:B------:R-:W-:Y:S01]  /*7e50*/  FSETP.GEU.AND P5, PT, R115, -126, PT ;  /* 0xc2fc00007300780b */ /* 0x000fe20003fae000 */
[----:B------:R-:W0:Y:S02]  /*7e60*/  MUFU.EX2 R112, R111 ;  /* 0x0000006f00707308 */ /* 0x000e240000000800 */
[----:B------:R-:W-:Y:S01]  /*7e70*/  @!P4 FMUL R113, R113, 0.5 ;  /* 0x3f0000007171c820 */ /* 0x000fe20000400000 */
[----:B------:R-:W-:-:S05]  /*7e80*/  FADD R195, -R188, R195 ;  /* 0x000000c3bcc37221 */ /* 0x000fca0000000100 */
[----:B------:R-:W1:Y:S01]  /*7e90*/  MUFU.EX2 R114, R113 ;  /* 0x0000007100727308 */ /* 0x000e620000000800 */
[----:B------:R-:W-:Y:S01]  /*7ea0*/  FADD R89, RZ, -R89 ;  /* 0x80000059ff597221 */ /* 0x000fe20000000000 */
[----:B------:R-:W-:Y:S01]  /*7eb0*/  FADD R177, -R174, R177 ;  /* 0x000000b1aeb17221 */ /* 0x000fe20000000100 */
[----:B------:R-:W-:Y:S01]  /*7ec0*/  FADD R90, RZ, -R90 ;  /* 0x8000005aff5a7221 */ /* 0x000fe20000000000 */
[-C--:B------:R-:W-:Y:S01]  /*7ed0*/  FFMA R16, R195, R15.reuse, R188 ;  /* 0x0000000fc3107223 */ /* 0x080fe200000000bc */
[----:B------:R-:W-:Y:S01]  /*7ee0*/  FMUL R150, R89, 1.4426950216293334961 ;  /* 0x3fb8aa3b59967820 */ /* 0x000fe20000400000 */
[----:B------:R-:W-:Y:S01]  /*7ef0*/  @!P5 FMUL R115, R115, 0.5 ;  /* 0x3f0000007373d820 */ /* 0x000fe20000400000 */
[----:B------:R-:W-:Y:S01]  /*7f00*/  FFMA R195, R177, R15, R174 ;  /* 0x0000000fb1c37223 */ /* 0x000fe200000000ae */
[----:B------:R-:W-:Y:S01]  /*7f10*/  FMUL R174, R90, 1.4426950216293334961 ;  /* 0x3fb8aa3b5aae7820 */ /* 0x000fe20000400000 */
[----:B0-----:R-:W-:Y:S01]  /*7f20*/  @!P1 FMUL R112, R112, R112 ;  /* 0x0000007070709220 */ /* 0x001fe20000400000 */
[----:B------:R-:W0:Y:S01]  /*7f30*/  MUFU.EX2 R111, R115 ;  /* 0x00000073006f7308 */ /* 0x000e220000000800 */
[----:B------:R-:W-:Y:S01]  /*7f40*/  FSETP.GEU.AND P1, PT, R150, -126, PT ;  /* 0xc2fc00009600780b */ /* 0x000fe20003f2e000 */
[----:B-1----:R-:W-:Y:S01]  /*7f50*/  @!P4 FMUL R114, R114, R114 ;  /* 0x000000727272c220 */ /* 0x002fe20000400000 */
[----:B------:R-:W-:Y:S01]  /*7f60*/  FSETP.GEU.AND P4, PT, R174, -126, PT ;  /* 0xc2fc0000ae00780b */ /* 0x000fe20003f8e000 */
[----:B------:R-:W-:-:S10]  /*7f70*/  FADD R89, R112, 1 ;  /* 0x3f80000070597421 */ /* 0x000fd40000000000 */
[----:B------:R-:W-:Y:S01]  /*7f80*/  @!P1 FMUL R150, R150, 0.5 ;  /* 0x3f00000096969820 */ /* 0x000fe20000400000 */
[----:B0-----:R-:W-:Y:S01]  /*7f90*/  @!P5 FMUL R111, R111, R111 ;  /* 0x0000006f6f6fd220 */ /* 0x001fe20000400000 */
[----:B------:R-:W-:Y:S01]  /*7fa0*/  FSETP.GT.AND P5, PT, R89, 8.50705917302346158658e+37, PT ;  /* 0x7e8000005900780b */ /* 0x000fe20003fa4000 */
[----:B------:R-:W-:-:S03]  /*7fb0*/  @!P4 FMUL R174, R174, 0.5 ;  /* 0x3f000000aeaec820 */ /* 0x000fc60000400000 */
[----:B------:R-:W0:Y:S01]  /*7fc0*/  MUFU.EX2 R150, R150 ;  /* 0x0000009600967308 */ /* 0x000e220000000800 */
[----:B------:R-:W-:-:S07]  /*7fd0*/  FADD R90, R114, 1 ;  /* 0x3f800000725a7421 */ /* 0x000fce0000000000 */
[----:B------:R-:W1:Y:S01]  /*7fe0*/  MUFU.EX2 R174, R174 ;  /* 0x000000ae00ae7308 */ /* 0x000e620000000800 */
[----:B------:R-:W-:Y:S01]  /*7ff0*/  FADD R91, RZ, -R91 ;  /* 0x8000005bff5b7221 */ /* 0x000fe20000000000 */
[----:B------:R-:W-:Y:S01]  /*8000*/  @P5 FMUL R89, R89, 0.25 ;  /* 0x3e80000059595820 */ /* 0x000fe20000400000 */
[----:B------:R-:W-:Y:S02]  /*8010*/  FSEL R112, R38, 1, P5 ;  /* 0x3f80000026707808 */ /* 0x000fe40002800000 */
[----:B------:R-:W-:Y:S01]  /*8020*/  FSETP.GT.AND P5, PT, R90, 8.50705917302346158658e+37, PT ;  /* 0x7e8000005a00780b */ /* 0x000fe20003fa4000 */
[----:B------:R-:W-:Y:S01]  /*8030*/  FMUL R115, R91, 1.4426950216293334961 ;  /* 0x3fb8aa3b5b737820 */ /* 0x000fe20000400000 */
[----:B0-----:R-:W-:-:S04]  /*8040*/  @!P1 FMUL R150, R150, R150 ;  /* 0x0000009696969220 */ /* 0x001fc80000400000 */
[----:B------:R-:W-:Y:S01]  /*8050*/  FADD R91, R150, 1 ;  /* 0x3f800000965b7421 */ /* 0x000fe20000000000 */
[----:B-1----:R-:W-:Y:S01]  /*8060*/  @!P4 FMUL R174, R174, R174 ;  /* 0x000000aeaeaec220 */ /* 0x002fe20000400000 */
[----:B------:R-:W-:-:S05]  /*8070*/  FSETP.GEU.AND P4, PT, R115, -126, PT ;  /* 0xc2fc00007300780b */ /* 0x000fca0003f8e000 */
[----:B------:R-:W-:Y:S01]  /*8080*/  @P5 FMUL R90, R90, 0.25 ;  /* 0x3e8000005a5a5820 */ /* 0x000fe20000400000 */
[----:B------:R-:W-:Y:S02]  /*8090*/  FSEL R113, R38, 1, P5 ;  /* 0x3f80000026717808 */ /* 0x000fe40002800000 */
[----:B------:R-:W-:Y:S01]  /*80a0*/  FSETP.GT.AND P5, PT, R91, 8.50705917302346158658e+37, PT ;  /* 0x7e8000005b00780b */ /* 0x000fe20003fa4000 */
[----:B------:R-:W-:Y:S01]  /*80b0*/  FADD R111, R111, 1 ;  /* 0x3f8000006f6f7421 */ /* 0x000fe20000000000 */
[----:B------:R-:W-:Y:S01]  /*80c0*/  FADD R116, RZ, -R116 ;  /* 0x80000074ff747221 */ /* 0x000fe20000000000 */
[----:B------:R-:W-:Y:S01]  /*80d0*/  FADD R205, -R192, R205 ;  /* 0x000000cdc0cd7221 */ /* 0x000fe20000000100 */
[--C-:B------:R-:W-:Y:S02]  /*80e0*/  FADD R114, R85, -R97.reuse ;  /* 0x8000006155727221 */ /* 0x100fe40000000000 */
[----:B------:R-:W-:Y:S01]  /*80f0*/  FSETP.GT.AND P1, PT, R111, 8.50705917302346158658e+37, PT ;  /* 0x7e8000006f00780b */ /* 0x000fe20003f24000 */
[----:B------:R-:W-:Y:S01]  /*8100*/  @!P4 FMUL R115, R115, 0.5 ;  /* 0x3f0000007373c820 */ /* 0x000fe20000400000 */
[----:B------:R-:W-:Y:S01]  /*8110*/  FMUL R150, R116, 1.4426950216293334961 ;  /* 0x3fb8aa3b74967820 */ /* 0x000fe20000400000 */
[----:B------:R-:W-:Y:S01]  /*8120*/  FFMA R210, R205, R15, R192 ;  /* 0x0000000fcdd27223 */ /* 0x000fe200000000c0 */
[----:B------:R-:W-:Y:S01]  /*8130*/  FFMA R205, R5, R114, R97 ;  /* 0x0000007205cd7223 */ /* 0x000fe20000000061 */
[----:B------:R-:W-:-:S02]  /*8140*/  FADD R215, -R190, R215 ;  /* 0x000000d7bed77221 */ /* 0x000fc40000000100 */
[----:B------:R-:W-:Y:S01]  /*8150*/  @P5 FMUL R91, R91, 0.25 ;  /* 0x3e8000005b5b5820 */ /* 0x000fe20000400000 */
[----:B------:R-:W0:Y:S01]  /*8160*/  MUFU.EX2 R115, R115 ;  /* 0x0000007300737308 */ /* 0x000e220000000800 */
[----:B------:R-:W-:Y:S02]  /*8170*/  FSEL R97, R38, 1, P5 ;  /* 0x3f80000026617808 */ /* 0x000fe40002800000 */
[----:B------:R-:W-:Y:S01]  /*8180*/  FSETP.GEU.AND P5, PT, R150, -126, PT ;  /* 0xc2fc00009600780b */ /* 0x000fe20003fae000 */
[----:B------:R-:W-:Y:S01]  /*8190*/  FFMA R204, R215, R15, R190 ;  /* 0x0000000fd7cc7223 */ /* 0x000fe200000000be */
[----:B------:R-:W-:Y:S01]  /*81a0*/  FADD R15, R174, 1 ;  /* 0x3f800000ae0f7421 */ /* 0x000fe20000000000 */
[----:B------:R-:W-:Y:S01]  /*81b0*/  FADD R118, RZ, -R118 ;  /* 0x80000076ff767221 */ /* 0x000fe20000000000 */
[----:B------:R-:W-:Y:S01]  /*81c0*/  @P1 FMUL R111, R111, 0.25 ;  /* 0x3e8000006f6f1820 */ /* 0x000fe20000400000 */
[----:B------:R-:W-:Y:S02]  /*81d0*/  FSEL R85, R38, 1, P1 ;  /* 0x3f80000026557808 */ /* 0x000fe40000800000 */
[----:B------:R-:W-:Y:S01]  /*81e0*/  FSETP.GT.AND P1, PT, R15, 8.50705917302346158658e+37, PT ;  /* 0x7e8000000f00780b */ /* 0x000fe20003f24000 */
[----:B------:R-:W-:Y:S01]  /*81f0*/  FMUL R174, R118, 1.4426950216293334961 ;  /* 0x3fb8aa3b76ae7820 */ /* 0x000fe20000400000 */
[----:B------:R-:W-:Y:S01]  /*8200*/  FADD R117, RZ, -R117 ;  /* 0x80000075ff757221 */ /* 0x000fe20000000000 */
[----:B0-----:R-:W-:-:S03]  /*8210*/  @!P4 FMUL R115, R115, R115 ;  /* 0x000000737373c220 */ /* 0x001fc60000400000 */
[----:B------:R-:W-:Y:S01]  /*8220*/  @!P5 FMUL R150, R150, 0.5 ;  /* 0x3f0000009696d820 */ /* 0x000fe20000400000 */
[----:B------:R-:W-:Y:S01]  /*8230*/  FSETP.GEU.AND P4, PT, R174, -126, PT ;  /* 0xc2fc0000ae00780b */ /* 0x000fe20003f8e000 */
[----:B------:R-:W-:Y:S02]  /*8240*/  FMUL R117, R117, 1.4426950216293334961 ;  /* 0x3fb8aa3b75757820 */ /* 0x000fe40000400000 */
[----:B------:R-:W0:Y:S01]  /*8250*/  MUFU.EX2 R116, R150 ;  /* 0x0000009600747308 */ /* 0x000e220000000800 */
[----:B------:R-:W-:Y:S02]  /*8260*/  FSEL R114, R38, 1, P1 ;  /* 0x3f80000026727808 */ /* 0x000fe40000800000 */
[----:B------:R-:W-:Y:S01]  /*8270*/  @P1 FMUL R15, R15, 0.25 ;  /* 0x3e8000000f0f1820 */ /* 0x000fe20000400000 */
[----:B------:R-:W-:Y:S01]  /*8280*/  FSETP.GEU.AND P1, PT, R117, -126, PT ;  /* 0xc2fc00007500780b */ /* 0x000fe20003f2e000 */
[----:B------:R-:W-:-:S04]  /*8290*/  FADD R119, RZ, -R119 ;  /* 0x80000077ff777221 */ /* 0x000fc80000000000 */
[----:B------:R-:W-:Y:S01]  /*82a0*/  FMUL R177, R119, 1.4426950216293334961 ;  /* 0x3fb8aa3b77b17820 */ /* 0x000fe20000400000 */
[----:B------:R-:W-:-:S04]  /*82b0*/  @!P4 FMUL R174, R174, 0.5 ;  /* 0x3f000000aeaec820 */ /* 0x000fc80000400000 */
[----:B------:R-:W1:Y:S01]  /*82c0*/  MUFU.EX2 R119, R174 ;  /* 0x000000ae00777308 */ /* 0x000e620000000800 */
[----:B0-----:R-:W-:Y:S01]  /*82d0*/  @!P5 FMUL R116, R116, R116 ;  /* 0x000000747474d220 */ /* 0x001fe20000400000 */
[----:B------:R-:W-:Y:S01]  /*82e0*/  FSETP.GEU.AND P5, PT, R177, -126, PT ;  /* 0xc2fc0000b100780b */ /* 0x000fe20003fae000 */
[----:B------:R-:W-:Y:S02]  /*82f0*/  @!P1 FMUL R117, R117, 0.5 ;  /* 0x3f00000075759820 */ /* 0x000fe40000400000 */
[----:B------:R-:W-:-:S03]  /*8300*/  FADD R116, R116, 1 ;  /* 0x3f80000074747421 */ /* 0x000fc60000000000 */
[----:B------:R-:W0:Y:S01]  /*8310*/  MUFU.EX2 R118, R117 ;  /* 0x0000007500767308 */ /* 0x000e220000000800 */
[----:B------:R-:W-:-:S06]  /*8320*/  FADD R115, R115, 1 ;  /* 0x3f80000073737421 */ /* 0x000fcc0000000000 */
[----:B------:R-:W-:Y:S01]  /*8330*/  @!P5 FMUL R177, R177, 0.5 ;  /* 0x3f000000b1b1d820 */ /* 0x000fe20000400000 */
[----:B-1----:R-:W-:Y:S01]  /*8340*/  @!P4 FMUL R119, R119, R119 ;  /* 0x000000777777c220 */ /* 0x002fe20000400000 */
[----:B------:R-:W-:-:S04]  /*8350*/  FSETP.GT.AND P4, PT, R116, 8.50705917302346158658e+37, PT ;  /* 0x7e8000007400780b */ /* 0x000fc80003f84000 */
[----:B------:R-:W1:Y:S01]  /*8360*/  MUFU.EX2 R177, R177 ;  /* 0x000000b100b17308 */ /* 0x000e620000000800 */
[----:B0-----:R-:W-:Y:S01]  /*8370*/  @!P1 FMUL R118, R118, R118 ;  /* 0x0000007676769220 */ /* 0x001fe20000400000 */
[----:B------:R-:W-:Y:S01]  /*8380*/  FSETP.GT.AND P1, PT, R115, 8.50705917302346158658e+37, PT ;  /* 0x7e8000007300780b */ /* 0x000fe20003f24000 */
[----:B------:R-:W-:Y:S02]  /*8390*/  FADD R150, R119, 1 ;  /* 0x3f80000077967421 */ /* 0x000fe40000000000 */
[----:B------:R-:W-:Y:S01]  /*83a0*/  FADD R117, R118, 1 ;  /* 0x3f80000076757421 */ /* 0x000fe20000000000 */
[----:B------:R-:W-:-:S03]  /*83b0*/  FSEL R118, R38, 1, P4 ;  /* 0x3f80000026767808 */ /* 0x000fc60002000000 */
[----:B------:R-:W-:Y:S01]  /*83c0*/  @P4 FMUL R116, R116, 0.25 ;  /* 0x3e80000074744820 */ /* 0x000fe20000400000 */
[----:B------:R-:W-:Y:S01]  /*83d0*/  FSETP.GT.AND P4, PT, R150, 8.50705917302346158658e+37, PT ;  /* 0x7e8000009600780b */ /* 0x000fe20003f84000 */
[----:B------:R-:W-:Y:S01]  /*83e0*/  FADD R151, -R250, R151 ;  /* 0x00000097fa977221 */ /* 0x000fe20000000100 */
[C---:B------:R-:W-:Y:S01]  /*83f0*/  FSEL R119, R38.reuse, 1, P1 ;  /* 0x3f80000026777808 */ /* 0x040fe20000800000 */
[----:B-1----:R-:W-:Y:S02]  /*8400*/  @!P5 FMUL R177, R177, R177 ;  /* 0x000000b1b1b1d220 */ /* 0x002fe40000400000 */
[----:B------:R-:W-:Y:S01]  /*8410*/  @P1 FMUL R115, R115, 0.25 ;  /* 0x3e80000073731820 */ /* 0x000fe20000400000 */
[----:B------:R-:W-:Y:S01]  /*8420*/  FSETP.GT.AND P1, PT, R117, 8.50705917302346158658e+37, PT ;  /* 0x7e8000007500780b */ /* 0x000fe20003f24000 */
[----:B------:R-:W-:Y:S01]  /*8430*/  FADD R177, R177, 1 ;  /* 0x3f800000b1b17421 */ /* 0x000fe20000000000 */
[----:B------:R-:W-:Y:S01]  /*8440*/  FFMA R250, R151, R17, R250 ;  /* 0x0000001197fa7223 */ /* 0x000fe200000000fa */
[----:B----4-:R-:W-:Y:S01]  /*8450*/  FADD R22, RZ, -R22 ;  /* 0x80000016ff167221 */ /* 0x010fe20000000000 */
[----:B------:R-:W-:-:S03]  /*8460*/  FSEL R151, R38, 1, P4 ;  /* 0x3f80000026977808 */ /* 0x000fc60002000000 */
[----:B------:R-:W-:Y:S01]  /*8470*/  @P4 FMUL R150, R150, 0.25 ;  /* 0x3e80000096964820 */ /* 0x000fe20000400000 */
[----:B------:R-:W-:Y:S01]  /*8480*/  FSETP.GT.AND P4, PT, R177, 8.50705917302346158658e+37, PT ;  /* 0x7e800000b100780b */ /* 0x000fe20003f84000 */
[----:B------:R-:W-:Y:S01]  /*8490*/  FADD R211, -R244, R211 ;  /* 0x000000d3f4d37221 */ /* 0x000fe20000000100 */
[----:B------:R-:W-:Y:S01]  /*84a0*/  FADD R179, -R246, R179 ;  /* 0x000000b3f6b37221 */ /* 0x000fe20000000100 */
[----:B------:R-:W-:Y:S01]  /*84b0*/  FADD R217, -R248, R217 ;  /* 0x000000d9f8d97221 */ /* 0x000fe20000000100 */
[----:B------:R-:W-:Y:S01]  /*84c0*/  FMUL R22, R22, 1.4426950216293334961 ;  /* 0x3fb8aa3b16167820 */ /* 0x000fe20000400000 */
[----:B------:R-:W-:Y:S01]  /*84d0*/  FADD R23, RZ, -R23 ;  /* 0x80000017ff177221 */ /* 0x000fe20000000000 */
[-C--:B------:R-:W-:Y:S01]  /*84e0*/  FFMA R244, R211, R17.reuse, R244 ;  /* 0x00000011d3f47223 */ /* 0x080fe200000000f4 */
[-C--:B------:R-:W-:Y:S01]  /*84f0*/  FFMA R246, R179, R17.reuse, R246 ;  /* 0x00000011b3f67223 */ /* 0x080fe200000000f6 */
[----:B------:R-:W-:Y:S01]  /*8500*/  FFMA R248, R217, R17, R248 ;  /* 0x00000011d9f87223 */ /* 0x000fe200000000f8 */
[----:B------:R-:W-:Y:S01]  /*8510*/  @P1 FMUL R117, R117, 0.25 ;  /* 0x3e80000075751820 */ /* 0x000fe20000400000 */
[----:B------:R-:W-:Y:S01]  /*8520*/  FSEL R174, R38, 1, P1 ;  /* 0x3f80000026ae7808 */ /* 0x000fe20000800000 */
[----:B------:R-:W-:Y:S01]  /*8530*/  FADD R17, -R160, R213 ;  /* 0x000000d5a0117221 */ /* 0x000fe20000000100 */
[----:B------:R-:W-:Y:S01]  /*8540*/  FSETP.GEU.AND P1, PT, R22, -126, PT ;  /* 0xc2fc00001600780b */ /* 0x000fe20003f2e000 */
[----:B------:R-:W-:Y:S01]  /*8550*/  FADD R21, RZ, -R21 ;  /* 0x80000015ff157221 */ /* 0x000fe20000000000 */
[----:B------:R-:W-:Y:S01]  /*8560*/  FMUL R23, R23, 1.4426950216293334961 ;  /* 0x3fb8aa3b17177820 */ /* 0x000fe20000400000 */
[----:B------:R-:W-:Y:S01]  /*8570*/  FFMA R17, R17, R203, R160 ;  /* 0x000000cb11117223 */ /* 0x000fe200000000a0 */
[----:B------:R-:W-:Y:S01]  /*8580*/  @P4 FMUL R177, R177, 0.25 ;  /* 0x3e800000b1b14820 */ /* 0x000fe20000400000 */
[----:B------:R-:W-:Y:S01]  /*8590*/  FMUL R21, R21, 1.4426950216293334961 ;  /* 0x3fb8aa3b15157820 */ /* 0x000fe20000400000 */
[----:B------:R-:W-:-:S02]  /*85a0*/  FSEL R160, R38, 1, P4 ;  /* 0x3f80000026a07808 */ /* 0x000fc40002000000 */
[----:B------:R-:W-:Y:S02]  /*85b0*/  FSETP.GEU.AND P4, PT, R23, -126, PT ;  /* 0xc2fc00001700780b */ /* 0x000fe40003f8e000 */
[----:B------:R-:W-:-:S03]  /*85c0*/  FSETP.GEU.AND P5, PT, R21, -126, PT ;  /* 0xc2fc00001500780b */ /* 0x000fc60003fae000 */
[----:B------:R-:W-:-:S04]  /*85d0*/  @!P1 FMUL R22, R22, 0.5 ;  /* 0x3f00000016169820 */ /* 0x000fc80000400000 */
[----:B------:R-:W0:Y:S04]  /*85e0*/  MUFU.EX2 R179, R22 ;  /* 0x0000001600b37308 */ /* 0x000e280000000800 */
[----:B------:R-:W-:Y:S01]  /*85f0*/  @!P4 FMUL R23, R23, 0.5 ;  /* 0x3f0000001717c820 */ /* 0x000fe20000400000 */
[----:B-----5:R-:W-:Y:S01]  /*8600*/  FADD R41, RZ, -R41 ;  /* 0x80000029ff297221 */ /* 0x020fe20000000000 */
[----:B------:R-:W-:Y:S02]  /*8610*/  @!P5 FMUL R21, R21, 0.5 ;  /* 0x3f0000001515d820 */ /* 0x000fe40000400000 */
[----:B------:R-:W1:Y:S01]  /*8620*/  MUFU.EX2 R188, R23 ;  /* 0x0000001700bc7308 */ /* 0x000e620000000800 */
[----:B------:R-:W-:Y:S01]  /*8630*/  FMUL R41, R41, 1.4426950216293334961 ;  /* 0x3fb8aa3b29297820 */ /* 0x000fe20000400000 */
[----:B------:R-:W-:-:S06]  /*8640*/  FADD R42, RZ, -R42 ;  /* 0x8000002aff2a7221 */ /* 0x000fcc0000000000 */
[----:B------:R-:W3:Y:S01]  /*8650*/  MUFU.EX2 R178, R21 ;  /* 0x0000001500b27308 */ /* 0x000ee20000000800 */
[----:B0-----:R-:W-:Y:S01]  /*8660*/  @!P1 FMUL R179, R179, R179 ;  /* 0x000000b3b3b39220 */ /* 0x001fe20000400000 */
[----:B------:R-:W-:Y:S01]  /*8670*/  FSETP.GEU.AND P1, PT, R41, -126, PT ;  /* 0xc2fc00002900780b */ /* 0x000fe20003f2e000 */
[----:B------:R-:W-:Y:S01]  /*8680*/  FADD R40, RZ, -R40 ;  /* 0x80000028ff287221 */ /* 0x000fe20000000000 */
[----:B------:R-:W-:-:S03]  /*8690*/  FMUL R42, R42, 1.4426950216293334961 ;  /* 0x3fb8aa3b2a2a7820 */ /* 0x000fc60000400000 */
[----:B------:R-:W-:Y:S01]  /*86a0*/  FMUL R40, R40, 1.4426950216293334961 ;  /* 0x3fb8aa3b28287820 */ /* 0x000fe20000400000 */
[----:B-1----:R-:W-:Y:S01]  /*86b0*/  @!P4 FMUL R188, R188, R188 ;  /* 0x000000bcbcbcc220 */ /* 0x002fe20000400000 */
[----:B------:R-:W-:Y:S01]  /*86c0*/  FSETP.GEU.AND P4, PT, R42, -126, PT ;  /* 0xc2fc00002a00780b */ /* 0x000fe20003f8e000 */
[----:B---3--:R-:W-:Y:S02]  /*86d0*/  @!P5 FMUL R178, R178, R178 ;  /* 0x000000b2b2b2d220 */ /* 0x008fe40000400000 */
[----:B------:R-:W-:-:S03]  /*86e0*/  FSETP.GEU.AND P5, PT, R40, -126, PT ;  /* 0xc2fc00002800780b */ /* 0x000fc60003fae000 */
[----:B------:R-:W-:Y:S01]  /*86f0*/  @!P1 FMUL R41, R41, 0.5 ;  /* 0x3f00000029299820 */ /* 0x000fe20000400000 */
[----:B--2---:R-:W-:-:S03]  /*8700*/  FADD R68, RZ, -R68 ;  /* 0x80000044ff447221 */ /* 0x004fc60000000000 */
[----:B------:R-:W0:Y:S03]  /*8710*/  MUFU.EX2 R192, R41 ;  /* 0x0000002900c07308 */ /* 0x000e260000000800 */
[----:B------:R-:W-:Y:S01]  /*8720*/  @!P4 FMUL R42, R42, 0.5 ;  /* 0x3f0000002a2ac820 */ /* 0x000fe20000400000 */
[----:B------:R-:W-:Y:S02]  /*8730*/  FMUL R23, R68, 1.4426950216293334961 ;  /* 0x3fb8aa3b44177820 */ /* 0x000fe40000400000 */
[----:B------:R-:W-:Y:S02]  /*8740*/  @!P5 FMUL R40, R40, 0.5 ;  /* 0x3f0000002828d820 */ /* 0x000fe40000400000 */
[----:B------:R-:W1:Y:S01]  /*8750*/  MUFU.EX2 R68, R42 ;  /* 0x0000002a00447308 */ /* 0x000e620000000800 */
[----:B------:R-:W-:-:S07]  /*8760*/  FADD R21, RZ, -R69 ;  /* 0x80000045ff157221 */ /* 0x000fce0000000000 */
[----:B------:R2:W3:Y:S01]  /*8770*/  MUFU.EX2 R190, R40 ;  /* 0x0000002800be7308 */ /* 0x0004e20000000800 */
[----:B0-----:R-:W-:Y:S01]  /*8780*/  @!P1 FMUL R192, R192, R192 ;  /* 0x000000c0c0c09220 */ /* 0x001fe20000400000 */
[----:B------:R-:W-:Y:S01]  /*8790*/  FSETP.GEU.AND P1, PT, R23, -126, PT ;  /* 0xc2fc00001700780b */ /* 0x000fe20003f2e000 */
[----:B------:R-:W-:Y:S01]  /*87a0*/  FADD R43, RZ, -R43 ;  /* 0x8000002bff2b7221 */ /* 0x000fe20000000000 */
[----:B--2---:R-:W-:-:S03]  /*87b0*/  FMUL R40, R21, 1.4426950216293334961 ;  /* 0x3fb8aa3b15287820 */ /* 0x004fc60000400000 */
[----:B------:R-:W-:Y:S01]  /*87c0*/  FMUL R43, R43, 1.4426950216293334961 ;  /* 0x3fb8aa3b2b2b7820 */ /* 0x000fe20000400000 */
[----:B-1----:R-:W-:Y:S01]  /*87d0*/  @!P4 FMUL R68, R68, R68 ;  /* 0x000000444444c220 */ /* 0x002fe20000400000 */
[----:B------:R-:W-:Y:S01]  /*87e0*/  FSETP.GEU.AND P4, PT, R40, -126, PT ;  /* 0xc2fc00002800780b */ /* 0x000fe20003f8e000 */
[----:B---3--:R-:W-:Y:S02]  /*87f0*/  @!P5 FMUL R190, R190, R190 ;  /* 0x000000bebebed220 */ /* 0x008fe40000400000 */
[----:B------:R-:W-:-:S03]  /*8800*/  FSETP.GEU.AND P5, PT, R43, -126, PT ;  /* 0xc2fc00002b00780b */ /* 0x000fc60003fae000 */
[----:B------:R-:W-:Y:S01]  /*8810*/  @!P1 FMUL R23, R23, 0.5 ;  /* 0x3f00000017179820 */ /* 0x000fe20000400000 */
[----:B------:R-:W-:-:S03]  /*8820*/  FADD R70, RZ, -R70 ;  /* 0x80000046ff467221 */ /* 0x000fc60000000000 */
[----:B------:R-:W0:Y:S01]  /*8830*/  MUFU.EX2 R194, R23 ;  /* 0x0000001700c27308 */ /* 0x000e220000000800 */
[----:B------:R-:W-:Y:S02]  /*8840*/  FMUL R41, R70, 1.4426950216293334961 ;  /* 0x3fb8aa3b46297820 */ /* 0x000fe40000400000 */
[----:B------:R-:W-:Y:S01]  /*8850*/  @!P4 FMUL R40, R40, 0.5 ;  /* 0x3f0000002828c820 */ /* 0x000fe20000400000 */
[----:B------:R-:W-:Y:S02]  /*8860*/  FADD R16, RZ, -R16 ;  /* 0x80000010ff107221 */ /* 0x000fe40000000000 */
[----:B------:R-:W-:Y:S02]  /*8870*/  @!P5 FMUL R43, R43, 0.5 ;  /* 0x3f0000002b2bd820 */ /* 0x000fe40000400000 */
[----:B------:R-:W1:Y:S01]  /*8880*/  MUFU.EX2 R70, R40 ;  /* 0x0000002800467308 */ /* 0x000e620000000800 */
[----:B------:R-:W-:Y:S01]  /*8890*/  FMUL R22, R16, 1.4426950216293334961 ;  /* 0x3fb8aa3b10167820 */ /* 0x000fe20000400000 */
[----:B------:R-:W-:-:S06]  /*88a0*/  FADD R16, RZ, -R195 ;  /* 0x800000c3ff107221 */ /* 0x000fcc0000000000 */
[----:B------:R-:W2:Y:S01]  /*88b0*/  MUFU.EX2 R69, R43 ;  /* 0x0000002b00457308 */ /* 0x000ea20000000800 */
[----:B0-----:R-:W-:Y:S01]  /*88c0*/  @!P1 FMUL R194, R194, R194 ;  /* 0x000000c2c2c29220 */ /* 0x001fe20000400000 */
[----:B------:R-:W-:Y:S01]  /*88d0*/  FSETP.GEU.AND P1, PT, R22, -126, PT ;  /* 0xc2fc00001600780b */ /* 0x000fe20003f2e000 */
[----:B------:R-:W-:Y:S01]  /*88e0*/  FMUL R16, R16, 1.4426950216293334961 ;  /* 0x3fb8aa3b10107820 */ /* 0x000fe20000400000 */
[----:B-1----:R-:W-:-:S04]  /*88f0*/  @!P4 FMUL R70, R70, R70 ;  /* 0x000000464646c220 */ /* 0x002fc80000400000 */
[----:B------:R-:W-:Y:S01]  /*8900*/  FSETP.GEU.AND P4, PT, R16, -126, PT ;  /* 0xc2fc00001000780b */ /* 0x000fe20003f8e000 */
[----:B--2---:R-:W-:Y:S01]  /*8910*/  @!P5 FMUL R69, R69, R69 ;  /* 0x000000454545d220 */ /* 0x004fe20000400000 */
[----:B------:R-:W-:-:S05]  /*8920*/  FSETP.GEU.AND P5, PT, R41, -126, PT ;  /* 0xc2fc00002900780b */ /* 0x000fca0003fae000 */
[----:B------:R-:W-:Y:S01]  /*8930*/  @!P1 FMUL R22, R22, 0.5 ;  /* 0x3f00000016169820 */ /* 0x000fe20000400000 */
[----:B------:R-:W-:-:S03]  /*8940*/  FADD R204, RZ, -R204 ;  /* 0x800000ccffcc7221 */ /* 0x000fc60000000000 */
[----:B------:R-:W0:Y:S02]  /*8950*/  MUFU.EX2 R21, R22 ;  /* 0x0000001600157308 */ /* 0x000e240000000800 */
[----:B------:R-:W-:Y:S01]  /*8960*/  @!P4 FMUL R16, R16, 0.5 ;  /* 0x3f0000001010c820 */ /* 0x000fe20000400000 */
[----:B------:R-:W-:Y:S01]  /*8970*/  FMUL R23, R204, 1.4426950216293334961 ;  /* 0x3fb8aa3bcc177820 */ /* 0x000fe20000400000 */
[----:B------:R-:W-:Y:S01]  /*8980*/  FADD R210, RZ, -R210 ;  /* 0x800000d2ffd27221 */ /* 0x000fe20000000000 */
[----:B------:R-:W-:Y:S01]  /*8990*/  FADD R17, RZ, -R17 ;  /* 0x80000011ff117221 */ /* 0x000fe20000000000 */
[----:B------:R-:W-:Y:S02]  /*89a0*/  @!P5 FMUL R41, R41, 0.5 ;  /* 0x3f0000002929d820 */ /* 0x000fe40000400000 */
[----:B------:R1:W2:Y:S01]  /*89b0*/  MUFU.EX2 R204, R16 ;  /* 0x0000001000cc7308 */ /* 0x0002a20000000800 */
[----:B------:R-:W-:Y:S01]  /*89c0*/  FMUL R40, R210, 1.4426950216293334961 ;  /* 0x3fb8aa3bd2287820 */ /* 0x000fe20000400000 */
[----:B-1----:R-:W-:-:S06]  /*89d0*/  FADD R16, R86, -R98 ;  /* 0x8000006256107221 */ /* 0x002fcc0000000000 */
[----:B------:R1:W-:Y:S01]  /*89e0*/  MUFU.EX2 R195, R41 ;  /* 0x0000002900c37308 */ /* 0x0003e20000000800 */
[----:B0-----:R-:W-:Y:S01]  /*89f0*/  @!P1 FMUL R21, R21, R21 ;  /* 0x0000001515159220 */ /* 0x001fe20000400000 */
[----:B------:R-:W-:Y:S01]  /*8a00*/  FSETP.GEU.AND P1, PT, R40, -126, PT ;  /* 0xc2fc00002800780b */ /* 0x000fe20003f2e000 */
[----:B-1----:R-:W-:Y:S01]  /*8a10*/  FFMA R41, R5, R16, R98 ;  /* 0x0000001005297223 */ /* 0x002fe20000000062 */
[----:B------:R-:W-:Y:S02]  /*8a20*/  FMUL R98, R17, 1.4426950216293334961 ;  /* 0x3fb8aa3b11627820 */ /* 0x000fe40000400000 */
[----:B------:R-:W0:Y:S01]  /*8a30*/  LDS.64 R16, [R6+0x6000] ;  /* 0x0060000006107984 */ /* 0x000e220000000a00 */
[----:B------:R-:W-:-:S08]  /*8a40*/  FADD R244, RZ, -R244 ;  /* 0x800000f4fff47221 */ /* 0x000fd00000000000 */
[----:B------:R-:W-:Y:S01]  /*8a50*/  @!P1 FMUL R40, R40, 0.5 ;  /* 0x3f00000028289820 */ /* 0x000fe20000400000 */
[----:B------:R-:W-:Y:S01]  /*8a60*/  FMUL R244, R244, 1.4426950216293334961 ;  /* 0x3fb8aa3bf4f47820 */ /* 0x000fe20000400000 */
[----:B------:R-:W-:Y:S02]  /*8a70*/  FADD R41, -R172, R41 ;  /* 0x00000029ac297221 */ /* 0x000fe40000000100 */
[----:B------:R1:W3:Y:S01]  /*8a80*/  MUFU.EX2 R211, R40 ;  /* 0x0000002800d37308 */ /* 0x0002e20000000800 */
[----:B--2---:R-:W-:Y:S01]  /*8a90*/  @!P4 FMUL R204, R204, R204 ;  /* 0x000000ccccccc220 */ /* 0x004fe20000400000 */
[----:B------:R-:W-:Y:S01]  /*8aa0*/  FSETP.GEU.AND P4, PT, R244, -126, PT ;  /* 0xc2fc0000f400780b */ /* 0x000fe20003f8e000 */
[----:B------:R-:W-:Y:S01]  /*8ab0*/  FFMA R41, R41, R203, R172 ;  /* 0x000000cb29297223 */ /* 0x000fe200000000ac */
[----:B-1----:R-:W-:-:S04]  /*8ac0*/  FADD R40, R87, -R99 ;  /* 0x8000006357287221 */ /* 0x002fc80000000000 */
[----:B------:R-:W-:Y:S01]  /*8ad0*/  FFMA R40, R5, R40, R99 ;  /* 0x0000002805287223 */ /* 0x000fe20000000063 */
[----:B------:R-:W-:Y:S01]  /*8ae0*/  FADD R43, R44, -R48 ;  /* 0x800000302c2b7221 */ /* 0x000fe20000000000 */
[----:B------:R-:W-:Y:S02]  /*8af0*/  FADD R41, RZ, -R41 ;  /* 0x80000029ff297221 */ /* 0x000fe40000000000 */
[----:B------:R-:W-:Y:S01]  /*8b00*/  FADD R40, -R167, R40 ;  /* 0x00000028a7287221 */ /* 0x000fe20000000100 */
[----:B------:R-:W-:Y:S01]  /*8b10*/  FFMA R48, R8, R43, R48 ;  /* 0x0000002b08307223 */ /* 0x000fe20000000030 */
[----:B------:R-:W-:Y:S01]  /*8b20*/  FMUL R99, R41, 1.4426950216293334961 ;  /* 0x3fb8aa3b29637820 */ /* 0x000fe20000400000 */
[----:B------:R-:W-:Y:S01]  /*8b30*/  CS2R R42, SRZ ;  /* 0x00000000002a7805 */ /* 0x000fe2000001ff00 */
[----:B------:R-:W-:Y:S01]  /*8b40*/  FFMA R167, R40, R203, R167 ;  /* 0x000000cb28a77223 */ /* 0x000fe200000000a7 */
[----:B------:R-:W-:Y:S01]  /*8b50*/  CS2R R40, SRZ ;  /* 0x0000000000287805 */ /* 0x000fe2000001ff00 */
[----:B------:R-:W-:-:S04]  /*8b60*/  @!P4 FMUL R244, R244, 0.5 ;  /* 0x3f000000f4f4c820 */ /* 0x000fc80000400000 */
[----:B------:R-:W1:Y:S01]  /*8b70*/  MUFU.EX2 R22, R244 ;  /* 0x000000f400167308 */ /* 0x000e620000000800 */
[----:B------:R-:W-:Y:S01]  /*8b80*/  FADD R248, RZ, -R248 ;  /* 0x800000f8fff87221 */ /* 0x000fe20000000000 */
[----:B0-----:R0:W2:Y:S01]  /*8b90*/  @P0 LDG.E.128 R40, desc[UR6][R16.64] ;  /* 0x0000000610280981 */ /* 0x0010a2000c1e1d00 */
[----:B------:R-:W-:Y:S02]  /*8ba0*/  FADD R250, RZ, -R250 ;  /* 0x800000fafffa7221 */ /* 0x000fe40000000000 */
[----:B------:R-:W-:Y:S01]  /*8bb0*/  FMUL R248, R248, 1.4426950216293334961 ;  /* 0x3fb8aa3bf8f87820 */ /* 0x000fe20000400000 */
[----:B---3--:R-:W-:Y:S01]  /*8bc0*/  @!P1 FMUL R211, R211, R211 ;  /* 0x000000d3d3d39220 */ /* 0x008fe20000400000 */
[----:B------:R-:W-:-:S03]  /*8bd0*/  FMUL R250, R250, 1.4426950216293334961 ;  /* 0x3fb8aa3bfafa7820 */ /* 0x000fc60000400000 */
[----:B------:R-:W-:Y:S01]  /*8be0*/  FSETP.GEU.AND P1, PT, R248, -126, PT ;  /* 0xc2fc0000f800780b */ /* 0x000fe20003f2e000 */
[----:B-1----:R-:W-:Y:S01]  /*8bf0*/  @!P4 FMUL R22, R22, R22 ;  /* 0x000000161616c220 */ /* 0x002fe20000400000 */
[----:B------:R-:W-:Y:S01]  /*8c00*/  FSETP.GEU.AND P4, PT, R250, -126, PT ;  /* 0xc2fc0000fa00780b */ /* 0x000fe20003f8e000 */
[----:B------:R-:W-:Y:S01]  /*8c10*/  @!P5 FMUL R195, R195, R195 ;  /* 0x000000c3c3c3d220 */ /* 0x000fe20000400000 */
[----:B------:R-:W-:Y:S01]  /*8c20*/  FADD R205, -R252, R205 ;  /* 0x000000cdfccd7221 */ /* 0x000fe20000000100 */
[----:B------:R-:W-:-:S08]  /*8c30*/  FSETP.GEU.AND P5, PT, R23, -126, PT ;  /* 0xc2fc00001700780b */ /* 0x000fd00003fae000 */
[----:B------:R-:W-:Y:S02]  /*8c40*/  @!P1 FMUL R248, R248, 0.5 ;  /* 0x3f000000f8f89820 */ /* 0x000fe40000400000 */
[----:B------:R-:W-:Y:S02]  /*8c50*/  @!P4 FMUL R250, R250, 0.5 ;  /* 0x3f000000fafac820 */ /* 0x000fe40000400000 */
[----:B------:R-:W1:Y:S01]  /*8c60*/  MUFU.EX2 R86, R248 ;  /* 0x000000f800567308 */ /* 0x000e620000000800 */
[----:B------:R-:W-:-:S07]  /*8c70*/  FFMA R205, R205, R203, R252 ;  /* 0x000000cbcdcd7223 */ /* 0x000fce00000000fc */
[----:B------:R-:W3:Y:S01]  /*8c80*/  MUFU.EX2 R6, R250 ;  /* 0x000000fa00067308 */ /* 0x000ee20000000800 */
[----:B------:R-:W-:Y:S01]  /*8c90*/  FADD R205, RZ, -R205 ;  /* 0x800000cdffcd7221 */ /* 0x000fe20000000000 */
[----:B------:R-:W-:-:S03]  /*8ca0*/  @!P5 FMUL R23, R23, 0.5 ;  /* 0x3f0000001717d820 */ /* 0x000fc60000400000 */
[----:B------:R-:W-:Y:S01]  /*8cb0*/  FMUL R205, R205, 1.4426950216293334961 ;  /* 0x3fb8aa3bcdcd7820 */ /* 0x000fe20000400000 */
[----:B-1----:R-:W-:Y:S02]  /*8cc0*/  @!P1 FMUL R86, R86, R86 ;  /* 0x0000005656569220 */ /* 0x002fe40000400000 */
[----:B------:R-:W1:Y:S02]  /*8cd0*/  MUFU.EX2 R210, R23 ;  /* 0x0000001700d27308 */ /* 0x000e640000000800 */
[----:B------:R-:W-:Y:S01]  /*8ce0*/  FSETP.GEU.AND P1, PT, R205, -126, PT ;  /* 0xc2fc0000cd00780b */ /* 0x000fe20003f2e000 */
[----:B---3--:R-:W-:Y:S01]  /*8cf0*/  @!P4 FMUL R6, R6, R6 ;  /* 0x000000060606c220 */ /* 0x008fe20000400000 */
[----:B------:R-:W-:Y:S01]  /*8d00*/  FSETP.GEU.AND P4, PT, R99, -126, PT ;  /* 0xc2fc00006300780b */ /* 0x000fe20003f8e000 */
[----:B------:R-:W-:Y:S01]  /*8d10*/  FADD R246, RZ, -R246 ;  /* 0x800000f6fff67221 */ /* 0x000fe20000000000 */
[--C-:B------:R-:W-:Y:S01]  /*8d20*/  FADD R45, R45, -R49.reuse ;  /* 0x800000312d2d7221 */ /* 0x100fe20000000000 */
[----:B------:R-:W-:Y:S01]  /*8d30*/  FADD R48, -R193, R48 ;  /* 0x00000030c1307221 */ /* 0x000fe20000000100 */
[----:B------:R-:W-:Y:S01]  /*8d40*/  FADD R87, R78, -R182 ;  /* 0x800000b64e577221 */ /* 0x000fe20000000000 */
[----:B------:R-:W-:Y:S01]  /*8d50*/  FMUL R246, R246, 1.4426950216293334961 ;  /* 0x3fb8aa3bf6f67820 */ /* 0x000fe20000400000 */
[----:B------:R-:W-:-:S05]  /*8d60*/  FFMA R78, R8, R45, R49 ;  /* 0x0000002d084e7223 */ /* 0x000fca0000000031 */
[----:B------:R-:W-:Y:S01]  /*8d70*/  @!P1 FMUL R205, R205, 0.5 ;  /* 0x3f000000cdcd9820 */ /* 0x000fe20000400000 */
[----:B-1----:R-:W-:Y:S01]  /*8d80*/  @!P5 FMUL R210, R210, R210 ;  /* 0x000000d2d2d2d220 */ /* 0x002fe20000400000 */
[----:B------:R-:W-:Y:S01]  /*8d90*/  FFMA R193, R48, R2, R193 ;  /* 0x0000000230c17223 */ /* 0x000fe200000000c1 */
[----:B------:R-:W-:Y:S01]  /*8da0*/  FSETP.GEU.AND P5, PT, R246, -126, PT ;  /* 0xc2fc0000f600780b */ /* 0x000fe20003fae000 */
[----:B------:R-:W1:Y:S01]  /*8db0*/  MUFU.EX2 R48, R205 ;  /* 0x000000cd00307308 */ /* 0x000e620000000800 */
[----:B------:R-:W-:Y:S01]  /*8dc0*/  @!P4 FMUL R99, R99, 0.5 ;  /* 0x3f0000006363c820 */ /* 0x000fe20000400000 */
[----:B------:R-:W-:Y:S01]  /*8dd0*/  FADD R45, R46, -R50 ;  /* 0x800000322e2d7221 */ /* 0x000fe20000000000 */
[----:B------:R-:W-:-:S05]  /*8de0*/  FADD R78, -R181, R78 ;  /* 0x0000004eb54e7221 */ /* 0x000fca0000000100 */
[----:B------:R-:W3:Y:S01]  /*8df0*/  MUFU.EX2 R46, R99 ;  /* 0x00000063002e7308 */ /* 0x000ee20000000800 */
[----:B------:R-:W-:Y:S01]  /*8e00*/  FFMA R181, R78, R2, R181 ;  /* 0x000000024eb57223 */ /* 0x000fe200000000b5 */
[----:B------:R-:W-:-:S03]  /*8e10*/  FADD R193, RZ, -R193 ;  /* 0x800000c1ffc17221 */ /* 0x000fc60000000000 */
[----:B------:R-:W-:Y:S01]  /*8e20*/  FADD R181, RZ, -R181 ;  /* 0x800000b5ffb57221 */ /* 0x000fe20000000000 */
[----:B------:R-:W-:Y:S01]  /*8e30*/  FMUL R193, R193, 1.4426950216293334961 ;  /* 0x3fb8aa3bc1c17820 */ /* 0x000fe20000400000 */
[----:B------:R-:W-:Y:S02]  /*8e40*/  @!P5 FMUL R246, R246, 0.5 ;  /* 0x3f000000f6f6d820 */ /* 0x000fe40000400000 */
[----:B------:R-:W-:Y:S01]  /*8e50*/  FMUL R181, R181, 1.4426950216293334961 ;  /* 0x3fb8aa3bb5b57820 */ /* 0x000fe20000400000 */
[----:B-1----:R-:W-:Y:S01]  /*8e60*/  @!P1 FMUL R48, R48, R48 ;  /* 0x0000003030309220 */ /* 0x002fe20000400000 */
[----:B------:R-:W-:Y:S01]  /*8e70*/  FSETP.GEU.AND P1, PT, R193, -126, PT ;  /* 0xc2fc0000c100780b */ /* 0x000fe20003f2e000 */
[----:B------:R-:W1:Y:S01]  /*8e80*/  MUFU.EX2 R23, R246 ;  /* 0x000000f600177308 */ /* 0x000e620000000800 */
[----:B---3--:R-:W-:Y:S01]  /*8e90*/  @!P4 FMUL R46, R46, R46 ;  /* 0x0000002e2e2ec220 */ /* 0x008fe20000400000 */
[----:B------:R-:W-:Y:S01]  /*8ea0*/  FSETP.GEU.AND P4, PT, R181, -126, PT ;  /* 0xc2fc0000b500780b */ /* 0x000fe20003f8e000 */
[C---:B------:R-:W-:Y:S01]  /*8eb0*/  FFMA R87, R8.reuse, R87, R182 ;  /* 0x0000005708577223 */ /* 0x040fe200000000b6 */
[----:B------:R-:W-:Y:S01]  /*8ec0*/  FFMA R50, R8, R45, R50 ;  /* 0x0000002d08327223 */ /* 0x000fe20000000032 */
[----:B------:R-:W-:Y:S01]  /*8ed0*/  FADD R79, R79, -R183 ;  /* 0x800000b74f4f7221 */ /* 0x000fe20000000000 */
[----:B------:R-:W-:-:S02]  /*8ee0*/  FADD R47, R47, -R51 ;  /* 0x800000332f2f7221 */ /* 0x000fc40000000000 */
[----:B------:R-:W-:Y:S01]  /*8ef0*/  FADD R78, -R87, R50 ;  /* 0x00000032574e7221 */ /* 0x000fe20000000100 */
[C---:B------:R-:W-:Y:S01]  /*8f00*/  FFMA R79, R8.reuse, R79, R183 ;  /* 0x0000004f084f7223 */ /* 0x040fe200000000b7 */
[----:B------:R-:W-:Y:S02]  /*8f10*/  FFMA R50, R8, R47, R51 ;  /* 0x0000002f08327223 */ /* 0x000fe40000000033 */
[----:B------:R-:W-:Y:S01]  /*8f20*/  @!P1 FMUL R193, R193, 0.5 ;  /* 0x3f000000c1c19820 */ /* 0x000fe20000400000 */
[----:B-1----:R-:W-:Y:S01]  /*8f30*/  @!P5 FMUL R23, R23, R23 ;  /* 0x000000171717d220 */ /* 0x002fe20000400000 */
[----:B------:R-:W-:Y:S01]  /*8f40*/  FADD R50, -R79, R50 ;  /* 0x000000324f327221 */ /* 0x000fe20000000100 */
[----:B------:R-:W-:Y:S01]  /*8f50*/  @!P4 FMUL R181, R181, 0.5 ;  /* 0x3f000000b5b5c820 */ /* 0x000fe20000400000 */
[----:B------:R-:W-:Y:S01]  /*8f60*/  FSETP.GEU.AND P5, PT, R98, -126, PT ;  /* 0xc2fc00006200780b */ /* 0x000fe20003fae000 */
[----:B0-----:R-:W0:Y:S01]  /*8f70*/  MUFU.EX2 R17, R193 ;  /* 0x000000c100117308 */ /* 0x001e220000000800 */
[----:B------:R-:W-:-:S07]  /*8f80*/  FFMA R50, R50, R2, R79 ;  /* 0x0000000232327223 */ /* 0x000fce000000004f */
[----:B------:R-:W1:Y:S01]  /*8f90*/  MUFU.EX2 R49, R181 ;  /* 0x000000b500317308 */ /* 0x000e620000000800 */
[----:B------:R-:W-:Y:S01]  /*8fa0*/  FADD R50, RZ, -R50 ;  /* 0x80000032ff327221 */ /* 0x000fe20000000000 */
[----:B------:R-:W-:-:S03]  /*8fb0*/  FADD R212, R21, 1 ;  /* 0x3f80000015d47421 */ /* 0x000fc60000000000 */
[----:B------:R-:W-:Y:S01]  /*8fc0*/  FMUL R50, R50, 1.4426950216293334961 ;  /* 0x3fb8aa3b32327820 */ /* 0x000fe20000400000 */
[----:B------:R-:W-:Y:S01]  /*8fd0*/  @!P5 FMUL R98, R98, 0.5 ;  /* 0x3f0000006262d820 */ /* 0x000fe20000400000 */
[----:B0-----:R-:W-:-:S03]  /*8fe0*/  @!P1 FMUL R17, R17, R17 ;  /* 0x0000001111119220 */ /* 0x001fc60000400000 */
[----:B------:R-:W-:Y:S01]  /*8ff0*/  FSETP.GEU.AND P1, PT, R50, -126, PT ;  /* 0xc2fc00003200780b */ /* 0x000fe20003f2e000 */
[----:B------:R-:W0:Y:S01]  /*9000*/  MUFU.EX2 R44, R98 ;  /* 0x00000062002c7308 */ /* 0x000e220000000800 */
[----:B-1----:R-:W-:Y:S01]  /*9010*/  @!P4 FMUL R49, R49, R49 ;  /* 0x000000313131c220 */ /* 0x002fe20000400000 */
[----:B------:R-:W-:Y:S01]  /*9020*/  FSETP.GT.AND P4, PT, R212, 8.50705917302346158658e+37, PT ;  /* 0x7e800000d400780b */ /* 0x000fe20003f84000 */
[----:B------:R-:W-:Y:S01]  /*9030*/  FADD R167, RZ, -R167 ;  /* 0x800000a7ffa77221 */ /* 0x000fe20000000000 */
[----:B------:R-:W-:-:S03]  /*9040*/  FADD R211, R211, 1 ;  /* 0x3f800000d3d37421 */ /* 0x000fc60000000000 */
[----:B------:R-:W-:-:S05]  /*9050*/  FMUL R167, R167, 1.4426950216293334961 ;  /* 0x3fb8aa3ba7a77820 */ /* 0x000fca0000400000 */
[----:B------:R-:W-:Y:S01]  /*9060*/  @!P1 FMUL R50, R50, 0.5 ;  /* 0x3f00000032329820 */ /* 0x000fe20000400000 */
[----:B------:R-:W-:Y:S01]  /*9070*/  FSEL R205, R38, 1, P4 ;  /* 0x3f80000026cd7808 */ /* 0x000fe20002000000 */
[----:B0-----:R-:W-:Y:S01]  /*9080*/  @!P5 FMUL R44, R44, R44 ;  /* 0x0000002c2c2cd220 */ /* 0x001fe20000400000 */
[----:B------:R-:W-:Y:S01]  /*9090*/  FSETP.GEU.AND P5, PT, R167, -126, PT ;  /* 0xc2fc0000a700780b */ /* 0x000fe20003fae000 */
[----:B------:R-:W-:Y:S01]  /*90a0*/  @P4 FMUL R212, R212, 0.25 ;  /* 0x3e800000d4d44820 */ /* 0x000fe20000400000 */
[----:B------:R-:W-:Y:S01]  /*90b0*/  FSETP.GT.AND P4, PT, R211, 8.50705917302346158658e+37, PT ;  /* 0x7e800000d300780b */ /* 0x000fe20003f84000 */
[----:B------:R-:W0:Y:S01]  /*90c0*/  MUFU.EX2 R213, R50 ;  /* 0x0000003200d57308 */ /* 0x000e220000000800 */
[----:B------:R-:W-:Y:S01]  /*90d0*/  FADD R86, R86, 1 ;  /* 0x3f80000056567421 */ /* 0x000fe20000000000 */
[----:B------:R-:W-:Y:S01]  /*90e0*/  FFMA R78, R78, R2, R87 ;  /* 0x000000024e4e7223 */ /* 0x000fe20000000057 */
[----:B------:R-:W-:Y:S01]  /*90f0*/  FADD R21, R204, 1 ;  /* 0x3f800000cc157421 */ /* 0x000fe20000000000 */
[----:B------:R-:W-:Y:S01]  /*9100*/  FADD R2, R210, 1 ;  /* 0x3f800000d2027421 */ /* 0x000fe20000000000 */
[----:B------:R-:W-:-:S05]  /*9110*/  FSEL R204, R38, 1, P4 ;  /* 0x3f80000026cc7808 */ /* 0x000fca0002000000 */
[----:B------:R-:W-:Y:S02]  /*9120*/  @!P5 FMUL R167, R167, 0.5 ;  /* 0x3f000000a7a7d820 */ /* 0x000fe40000400000 */
[----:B------:R-:W-:Y:S01]  /*9130*/  @P4 FMUL R211, R211, 0.25 ;  /* 0x3e800000d3d34820 */ /* 0x000fe20000400000 */
[----:B------:R-:W-:Y:S01]  /*9140*/  FSETP.GT.AND P4, PT, R86, 8.50705917302346158658e+37, PT ;  /* 0x7e8000005600780b */ /* 0x000fe20003f84000 */
[----:B0-----:R-:W-:Y:S01]  /*9150*/  @!P1 FMUL R213, R213, R213 ;  /* 0x000000d5d5d59220 */ /* 0x001fe20000400000 */
[----:B------:R-:W-:Y:S01]  /*9160*/  FSETP.GT.AND P1, PT, R2, 8.50705917302346158658e+37, PT ;  /* 0x7e8000000200780b */ /* 0x000fe20003f24000 */
[----:B------:R-:W0:Y:S01]  /*9170*/  MUFU.EX2 R16, R167 ;  /* 0x000000a700107308 */ /* 0x000e220000000800 */
[----:B------:R-:W-:Y:S01]  /*9180*/  FADD R48, R48, 1 ;  /* 0x3f80000030307421 */ /* 0x000fe20000000000 */
[----:B------:R-:W-:Y:S01]  /*9190*/  FADD R78, RZ, -R78 ;  /* 0x8000004eff4e7221 */ /* 0x000fe20000000000 */
[----:B------:R-:W-:Y:S01]  /*91a0*/  FADD R45, R23, 1 ;  /* 0x3f800000172d7421 */ /* 0x000fe20000000000 */
[----:B------:R-:W-:-:S02]  /*91b0*/  FSEL R51, R38, 1, P4 ;  /* 0x3f80000026337808 */ /* 0x000fc40002000000 */
[----:B------:R-:W-:-:S04]  /*91c0*/  FMUL R78, R78, 1.4426950216293334961 ;  /* 0x3fb8aa3b4e4e7820 */ /* 0x000fc80000400000 */
[----:B------:R-:W-:Y:S01]  /*91d0*/  @P4 FMUL R86, R86, 0.25 ;  /* 0x3e80000056564820 */ /* 0x000fe20000400000 */
[----:B------:R-:W-:Y:S01]  /*91e0*/  FSETP.GT.AND P4, PT, R48, 8.50705917302346158658e+37, PT ;  /* 0x7e8000003000780b */ /* 0x000fe20003f84000 */
[----:B------:R-:W-:Y:S01]  /*91f0*/  @P1 FMUL R2, R2, 0.25 ;  /* 0x3e80000002021820 */ /* 0x000fe20000400000 */
[----:B------:R-:W-:Y:S02]  /*9200*/  FSEL R193, R38, 1, P1 ;  /* 0x3f80000026c17808 */ /* 0x000fe40000800000 */
[----:B------:R-:W-:Y:S01]  /*9210*/  FSETP.GT.AND P1, PT, R45, 8.50705917302346158658e+37, PT ;  /* 0x7e8000002d00780b */ /* 0x000fe20003f24000 */
[----:B0-----:R-:W-:Y:S01]  /*9220*/  @!P5 FMUL R16, R16, R16 ;  /* 0x000000101010d220 */ /* 0x001fe20000400000 */
[----:B------:R-:W-:-:S03]  /*9230*/  FSETP.GEU.AND P5, PT, R78, -126, PT ;  /* 0xc2fc00004e00780b */ /* 0x000fc60003fae000 */
[----:B------:R-:W-:Y:S01]  /*9240*/  FADD R16, R16, 1 ;  /* 0x3f80000010107421 */ /* 0x000fe20000000000 */
[----:B------:R-:W-:Y:S01]  /*9250*/  FADD R98, R44, 1 ;  /* 0x3f8000002c627421 */ /* 0x000fe20000000000 */
[----:B------:R-:W-:Y:S02]  /*9260*/  FSEL R50, R38, 1, P4 ;  /* 0x3f80000026327808 */ /* 0x000fe40002000000 */
[----:B------:R-:W-:Y:S01]  /*9270*/  @P4 FMUL R48, R48, 0.25 ;  /* 0x3e80000030304820 */ /* 0x000fe20000400000 */
[----:B------:R-:W-:Y:S01]  /*9280*/  FADD R181, R6, 1 ;  /* 0x3f80000006b57421 */ /* 0x000fe20000000000 */
[----:B------:R-:W-:Y:S02]  /*9290*/  FSETP.GT.AND P4, PT, R16, 8.50705917302346158658e+37, PT ;  /* 0x7e8000001000780b */ /* 0x000fe40003f84000 */
[----:B------:R-:W-:Y:S01]  /*92a0*/  FSEL R6, R38, 1, P1 ;  /* 0x3f80000026067808 */ /* 0x000fe20000800000 */
[----:B------:R-:W-:Y:S01]  /*92b0*/  @P1 FMUL R45, R45, 0.25 ;  /* 0x3e8000002d2d1820 */ /* 0x000fe20000400000 */
[----:B------:R-:W-:Y:S01]  /*92c0*/  FSETP.GT.AND P1, PT, R98, 8.50705917302346158658e+37, PT ;  /* 0x7e8000006200780b */ /* 0x000fe20003f24000 */
[----:B------:R-:W-:Y:S01]  /*92d0*/  @!P5 FMUL R78, R78, 0.5 ;  /* 0x3f0000004e4ed820 */ /* 0x000fe20000400000 */
[----:B------:R-:W-:-:S03]  /*92e0*/  FADD R203, R49, 1 ;  /* 0x3f80000031cb7421 */ /* 0x000fc60000000000 */
[----:B------:R-:W0:Y:S01]  /*92f0*/  MUFU.EX2 R182, R78 ;  /* 0x0000004e00b67308 */ /* 0x000e220000000800 */
[----:B------:R-:W-:Y:S01]  /*9300*/  FADD R46, R46, 1 ;  /* 0x3f8000002e2e7421 */ /* 0x000fe20000000000 */
[----:B------:R-:W-:Y:S02]  /*9310*/  FSEL R79, R38, 1, P4 ;  /* 0x3f800000264f7808 */ /* 0x000fe40002000000 */
[----:B------:R-:W-:Y:S01]  /*9320*/  @P4 FMUL R16, R16, 0.25 ;  /* 0x3e80000010104820 */ /* 0x000fe20000400000 */
[----:B------:R-:W-:Y:S02]  /*9330*/  FSETP.GT.AND P4, PT, R203, 8.50705917302346158658e+37, PT ;  /* 0x7e800000cb00780b */ /* 0x000fe40003f84000 */
[----:B------:R-:W-:Y:S01]  /*9340*/  FSEL R167, R38, 1, P1 ;  /* 0x3f80000026a77808 */ /* 0x000fe20000800000 */
[----:B------:R-:W-:Y:S01]  /*9350*/  @P1 FMUL R98, R98, 0.25 ;  /* 0x3e80000062621820 */ /* 0x000fe20000400000 */
[----:B------:R-:W-:Y:S01]  /*9360*/  FSETP.GT.AND P1, PT, R46, 8.50705917302346158658e+37, PT ;  /* 0x7e8000002e00780b */ /* 0x000fe20003f24000 */
[----:B------:R-:W-:Y:S01]  /*9370*/  FADD R28, RZ, -R28 ;  /* 0x8000001cff1c7221 */ /* 0x000fe20000000000 */
[----:B------:R-:W-:Y:S01]  /*9380*/  MUFU.RCP R44, R86 ;  /* 0x00000056002c7308 */ /* 0x000fe20000001000 */
[----:B------:R-:W-:Y:S01]  /*9390*/  FADD R17, R17, 1 ;  /* 0x3f80000011117421 */ /* 0x000fe20000000000 */
[----:B0-----:R-:W-:Y:S01]  /*93a0*/  @!P5 FMUL R182, R182, R182 ;  /* 0x000000b6b6b6d220 */ /* 0x001fe20000400000 */
[----:B------:R-:W-:-:S04]  /*93b0*/  FSETP.GT.AND P5, PT, R21, 8.50705917302346158658e+37, PT ;  /* 0x7e8000001500780b */ /* 0x000fc80003fa4000 */
[----:B------:R-:W-:Y:S01]  /*93c0*/  @P4 FMUL R203, R203, 0.25 ;  /* 0x3e800000cbcb4820 */ /* 0x000fe20000400000 */
[----:B------:R0:W-:Y:S01]  /*93d0*/  MUFU.RCP R86, R16 ;  /* 0x0000001000567308 */ /* 0x0001e20000001000 */
[----:B------:R-:W-:Y:S02]  /*93e0*/  FSEL R78, R38, 1, P1 ;  /* 0x3f800000264e7808 */ /* 0x000fe40000800000 */
[----:B------:R-:W-:Y:S01]  /*93f0*/  @P1 FMUL R46, R46, 0.25 ;  /* 0x3e8000002e2e1820 */ /* 0x000fe20000400000 */
[----:B------:R-:W-:Y:S01]  /*9400*/  FSETP.GT.AND P1, PT, R17, 8.50705917302346158658e+37, PT ;  /* 0x7e8000001100780b */ /* 0x000fe20003f24000 */
[----:B0-----:R-:W-:-:S03]  /*9410*/  FMUL R16, R28, 1.4426950216293334961 ;  /* 0x3fb8aa3b1c107820 */ /* 0x001fc60000400000 */
[----:B------:R-:W-:Y:S01]  /*9420*/  MUFU.RCP R99, R48 ;  /* 0x0000003000637308 */ /* 0x000fe20000001000 */
[----:B------:R-:W-:-:S07]  /*9430*/  FADD R47, R22, 1 ;  /* 0x3f800000162f7421 */ /* 0x000fce0000000000 */
[----:B------:R0:W-:Y:S01]  /*9440*/  MUFU.RCP R48, R203 ;  /* 0x000000cb00307308 */ /* 0x0001e20000001000 */
[----:B------:R-:W-:Y:S01]  /*9450*/  @P5 FMUL R21, R21, 0.25 ;  /* 0x3e80000015155820 */ /* 0x000fe20000400000 */
[C---:B------:R-:W-:Y:S02]  /*9460*/  FSEL R210, R38.reuse, 1, P5 ;  /* 0x3f80000026d27808 */ /* 0x040fe40002800000 */
[----:B0-----:R-:W-:Y:S02]  /*9470*/  FSEL R203, R38, 1, P4 ;  /* 0x3f80000026cb7808 */ /* 0x001fe40002000000 */
[C---:B------:R-:W-:Y:S02]  /*9480*/  FSETP.GEU.AND P4, PT, R16.reuse, -126, PT ;  /* 0xc2fc00001000780b */ /* 0x040fe40003f8e000 */
[----:B------:R-:W-:Y:S01]  /*9490*/  FSETP.GT.AND P5, PT, R47, 8.50705917302346158658e+37, PT ;  /* 0x7e8000002f00780b */ /* 0x000fe20003fa4000 */
[----:B------:R-:W-:Y:S01]  /*94a0*/  @P1 FMUL R17, R17, 0.25 ;  /* 0x3e80000011111820 */ /* 0x000fe20000400000 */
[----:B------:R0:W-:Y:S09]  /*94b0*/  MUFU.RCP R22, R2 ;  /* 0x0000000200167308 */ /* 0x0001f20000001000 */
[----:B------:R-:W-:Y:S01]  /*94c0*/  @!P4 FMUL R16, R16, 0.5 ;  /* 0x3f0000001010c820 */ /* 0x000fe20000400000 */
[----:B------:R-:W-:Y:S01]  /*94d0*/  MUFU.RCP R49, R17 ;  /* 0x0000001100317308 */ /* 0x000fe20000001000 */
[----:B------:R-:W-:Y:S01]  /*94e0*/  @P5 FMUL R47, R47, 0.25 ;  /* 0x3e8000002f2f5820 */ /* 0x000fe20000400000 */
[----:B0-----:R-:W-:-:S02]  /*94f0*/  FSEL R2, R38, 1, P5 ;  /* 0x3f80000026027808 */ /* 0x001fc40002800000 */
[----:B------:R-:W-:-:S04]  /*9500*/  FSETP.GT.AND P5, PT, R181, 8.50705917302346158658e+37, PT ;  /* 0x7e800000b500780b */ /* 0x000fc80003fa4000 */
[----:B------:R-:W0:Y:S01]  /*9510*/  MUFU.EX2 R17, R16 ;  /* 0x0000001000117308 */ /* 0x000e220000000800 */
[----:B------:R-:W-:Y:S01]  /*9520*/  FADD R36, RZ, -R36 ;  /* 0x80000024ff247221 */ /* 0x000fe20000000000 */
[----:B------:R-:W-:-:S03]  /*9530*/  FADD R213, R213, 1 ;  /* 0x3f800000d5d57421 */ /* 0x000fc60000000000 */
[----:B------:R-:W-:Y:S01]  /*9540*/  FMUL R36, R36, 1.4426950216293334961 ;  /* 0x3fb8aa3b24247820 */ /* 0x000fe20000400000 */
[----:B------:R-:W-:-:S03]  /*9550*/  FSEL R172, R38, 1, P5 ;  /* 0x3f80000026ac7808 */ /* 0x000fc60002800000 */
[----:B------:R-:W-:Y:S01]  /*9560*/  @P5 FMUL R181, R181, 0.25 ;  /* 0x3e800000b5b55820 */ /* 0x000fe20000400000 */
[----:B------:R-:W-:Y:S01]  /*9570*/  FSETP.GEU.AND P5, PT, R36, -126, PT ;  /* 0xc2fc00002400780b */ /* 0x000fe20003fae000 */
[----:B0-----:R-:W-:Y:S01]  /*9580*/  @!P4 FMUL R17, R17, R17 ;  /* 0x000000111111c220 */ /* 0x001fe20000400000 */
[----:B------:R-:W-:Y:S01]  /*9590*/  FSETP.GT.AND P4, PT, R213, 8.50705917302346158658e+37, PT ;  /* 0x7e800000d500780b */ /* 0x000fe20003f84000 */
[----:B------:R-:W-:-:S04]  /*95a0*/  FADD R148, RZ, -R148 ;  /* 0x80000094ff947221 */ /* 0x000fc80000000000 */
[----:B------:R-:W-:Y:S01]  /*95b0*/  FMUL R16, R148, 1.4426950216293334961 ;  /* 0x3fb8aa3b94107820 */ /* 0x000fe20000400000 */
[----:B------:R-:W-:-:S05]  /*95c0*/  FSEL R148, R38, 1, P4 ;  /* 0x3f80000026947808 */ /* 0x000fca0002000000 */
[----:B------:R-:W-:Y:S02]  /*95d0*/  @!P5 FMUL R36, R36, 0.5 ;  /* 0x3f0000002424d820 */ /* 0x000fe40000400000 */
[----:B------:R-:W-:Y:S01]  /*95e0*/  @P4 FMUL R213, R213, 0.25 ;  /* 0x3e800000d5d54820 */ /* 0x000fe20000400000 */
[----:B------:R-:W-:-:S03]  /*95f0*/  FSETP.GEU.AND P4, PT, R16, -126, PT ;  /* 0xc2fc00001000780b */ /* 0x000fc60003f8e000 */
[----:B------:R-:W0:Y:S01]  /*9600*/  MUFU.EX2 R36, R36 ;  /* 0x0000002400247308 */ /* 0x000e220000000800 */
[----:B------:R-:W-:-:S09]  /*9610*/  FADD R20, RZ, -R20 ;  /* 0x80000014ff147221 */ /* 0x000fd20000000000 */
[----:B------:R-:W-:-:S04]  /*9620*/  @!P4 FMUL R16, R16, 0.5 ;  /* 0x3f0000001010c820 */ /* 0x000fc80000400000 */
[----:B------:R-:W1:Y:S01]  /*9630*/  MUFU.EX2 R219, R16 ;  /* 0x0000001000db7308 */ /* 0x000e620000000800 */
[----:B0-----:R-:W-:Y:S01]  /*9640*/  @!P5 FMUL R36, R36, R36 ;  /* 0x000000242424d220 */ /* 0x001fe20000400000 */
[----:B------:R-:W-:-:S03]  /*9650*/  FMUL R20, R20, 1.4426950216293334961 ;  /* 0x3fb8aa3b14147820 */ /* 0x000fc60000400000 */
[----:B------:R-:W-:-:S03]  /*9660*/  FADD R183, R36, 1 ;  /* 0x3f80000024b77421 */ /* 0x000fc60000000000 */
[----:B------:R0:W-:Y:S01]  /*9670*/  MUFU.RCP R23, R211 ;  /* 0x000000d300177308 */ /* 0x0001e20000001000 */
[----:B------:R-:W-:Y:S02]  /*9680*/  FSEL R36, R38, 1, P1 ;  /* 0x3f80000026247808 */ /* 0x000fe40000800000 */
[----:B------:R-:W-:Y:S01]  /*9690*/  FSETP.GT.AND P1, PT, R183, 8.50705917302346158658e+37, PT ;  /* 0x7e800000b700780b */ /* 0x000fe20003f24000 */
[----:B0-----:R-:W-:Y:S01]  /*96a0*/  FADD R211, R182, 1 ;  /* 0x3f800000b6d37421 */ /* 0x001fe20000000000 */
[----:B-1----:R-:W-:Y:S01]  /*96b0*/  @!P4 FMUL R219, R219, R219 ;  /* 0x000000dbdbdbc220 */ /* 0x002fe20000400000 */
[----:B------:R-:W-:-:S03]  /*96c0*/  FSETP.GEU.AND P4, PT, R20, -126, PT ;  /* 0xc2fc00001400780b */ /* 0x000fc60003f8e000 */
[----:B------:R-:W-:Y:S01]  /*96d0*/  FSETP.GT.AND P5, PT, R211, 8.50705917302346158658e+37, PT ;  /* 0x7e800000d300780b */ /* 0x000fe20003fa4000 */
[----:B------:R-:W-:Y:S01]  /*96e0*/  MUFU.RCP R215, R170 ;  /* 0x000000aa00d77308 */ /* 0x000fe20000001000 */
[----:B------:R-:W-:-:S05]  /*96f0*/  FADD R17, R17, 1 ;  /* 0x3f80000011117421 */ /* 0x000fca0000000000 */
[----:B------:R-:W-:Y:S02]  /*9700*/  @P1 FMUL R183, R183, 0.25 ;  /* 0x3e800000b7b71820 */ /* 0x000fe40000400000 */
[----:B------:R0:W-:Y:S01]  /*9710*/  MUFU.RCP R170, R159 ;  /* 0x0000009f00aa7308 */ /* 0x0001e20000001000 */
[----:B------:R-:W-:Y:S01]  /*9720*/  FSEL R217, R38, 1, P5 ;  /* 0x3f80000026d97808 */ /* 0x000fe20002800000 */
[----:B------:R-:W-:Y:S02]  /*9730*/  @!P4 FMUL R20, R20, 0.5 ;  /* 0x3f0000001414c820 */ /* 0x000fe40000400000 */
[----:B------:R-:W-:Y:S01]  /*9740*/  @P5 FMUL R211, R211, 0.25 ;  /* 0x3e800000d3d35820 */ /* 0x000fe20000400000 */
[----:B0-----:R-:W-:-:S03]  /*9750*/  FADD R159, R219, 1 ;  /* 0x3f800000db9f7421 */ /* 0x001fc60000000000 */
[----:B------:R-:W-:Y:S01]  /*9760*/  MUFU.RCP R214, R169 ;  /* 0x000000a900d67308 */ /* 0x000fe20000001000 */
[----:B------:R-:W-:-:S07]  /*9770*/  FSETP.GT.AND P5, PT, R17, 8.50705917302346158658e+37, PT ;  /* 0x7e8000001100780b */ /* 0x000fce0003fa4000 */
[----:B------:R0:W-:Y:S01]  /*9780*/  MUFU.RCP R169, R184 ;  /* 0x000000b800a97308 */ /* 0x0001e20000001000 */
[----:B--2---:R-:W-:Y:S01]  /*9790*/  FADD R40, RZ, -R40 ;  /* 0x80000028ff287221 */ /* 0x004fe20000000000 */
[----:B0-----:R-:W-:Y:S02]  /*97a0*/  FSEL R184, R38, 1, P1 ;  /* 0x3f80000026b87808 */ /* 0x001fe40000800000 */
[----:B------:R-:W-:-:S04]  /*97b0*/  FSETP.GT.AND P1, PT, R159, 8.50705917302346158658e+37, PT ;  /* 0x7e8000009f00780b */ /* 0x000fc80003f24000 */
[----:B------:R-:W0:Y:S01]  /*97c0*/  MUFU.EX2 R219, R20 ;  /* 0x0000001400db7308 */ /* 0x000e220000000800 */
[----:B------:R-:W-:Y:S01]  /*97d0*/  FADD R71, RZ, -R71 ;  /* 0x80000047ff477221 */ /* 0x000fe20000000000 */
[----:B------:R-:W-:Y:S01]  /*97e0*/  FMUL R221, R40, 1.4426950216293334961 ;  /* 0x3fb8aa3b28dd7820 */ /* 0x000fe20000400000 */
[----:B------:R-:W-:Y:S01]  /*97f0*/  FSEL R40, R38, 1, P1 ;  /* 0x3f80000026287808 */ /* 0x000fe20000800000 */
[----:B------:R-:W-:Y:S01]  /*9800*/  FADD R41, RZ, -R41 ;  /* 0x80000029ff297221 */ /* 0x000fe20000000000 */
[----:B------:R-:W-:-:S03]  /*9810*/  @P5 FMUL R17, R17, 0.25 ;  /* 0x3e80000011115820 */ /* 0x000fc60000400000 */
[----:B------:R1:W-:Y:S01]  /*9820*/  MUFU.RCP R220, R187 ;  /* 0x000000bb00dc7308 */ /* 0x0003e20000001000 */
[----:B------:R-:W-:Y:S01]  /*9830*/  @P1 FMUL R159, R159, 0.25 ;  /* 0x3e8000009f9f1820 */ /* 0x000fe20000400000 */
[----:B------:R-:W-:Y:S01]  /*9840*/  FSETP.GEU.AND P1, PT, R221, -126, PT ;  /* 0xc2fc0000dd00780b */ /* 0x000fe20003f2e000 */
[----:B-1----:R-:W-:-:S05]  /*9850*/  FMUL R187, R71, 1.4426950216293334961 ;  /* 0x3fb8aa3b47bb7820 */ /* 0x002fca0000400000 */
[----:B------:R-:W-:Y:S01]  /*9860*/  MUFU.RCP R87, R46 ;  /* 0x0000002e00577308 */ /* 0x000fe20000001000 */
[----:B------:R-:W-:Y:S01]  /*9870*/  FSEL R71, R38, 1, P5 ;  /* 0x3f80000026477808 */ /* 0x000fe20002800000 */
[----:B------:R-:W-:Y:S01]  /*9880*/  FMUL R222, R41, 1.4426950216293334961 ;  /* 0x3fb8aa3b29de7820 */ /* 0x000fe20000400000 */
[----:B------:R-:W-:-:S05]  /*9890*/  FSETP.GEU.AND P5, PT, R187, -126, PT ;  /* 0xc2fc0000bb00780b */ /* 0x000fca0003fae000 */
[----:B------:R1:W-:Y:S01]  /*98a0*/  MUFU.RCP R218, R173 ;  /* 0x000000ad00da7308 */ /* 0x0003e20000001000 */
[----:B0-----:R-:W-:Y:S01]  /*98b0*/  @!P4 FMUL R219, R219, R219 ;  /* 0x000000dbdbdbc220 */ /* 0x001fe20000400000 */
[----:B------:R-:W-:-:S06]  /*98c0*/  FSETP.GEU.AND P4, PT, R222, -126, PT ;  /* 0xc2fc0000de00780b */ /* 0x000fcc0003f8e000 */
[----:B------:R-:W-:Y:S01]  /*98d0*/  MUFU.RCP R46, R211 ;  /* 0x000000d3002e7308 */ /* 0x000fe20000001000 */
[----:B-1----:R-:W-:-:S04]  /*98e0*/  SHF.R.S32.HI R173, RZ, 0x1f, R206 ;  /* 0x0000001fffad7819 */ /* 0x002fc800000114ce */
[----:B------:R-:W-:-:S03]  /*98f0*/  LEA.HI R173, R173, R206, RZ, 0x7 ;  /* 0x000000ceadad7211 */ /* 0x000fc600078f38ff */
[----:B------:R-:W-:Y:S08]  /*9900*/  MUFU.RCP R211, R164 ;  /* 0x000000a400d37308 */ /* 0x000ff00000001000 */
[----:B------:R0:W-:Y:S01]  /*9910*/  MUFU.RCP R164, R17 ;  /* 0x0000001100a47308 */ /* 0x0001e20000001000 */
[----:B------:R-:W-:Y:S02]  /*9920*/  IMAD.SHL.U32 R20, R173, 0x100, RZ ;  /* 0x00000100ad147824 */ /* 0x000fe400078e00ff */
[----:B------:R-:W-:Y:S01]  /*9930*/  @!P1 FMUL R221, R221, 0.5 ;  /* 0x3f000000dddd9820 */ /* 0x000fe20000400000 */
[----:B0-----:R-:W0:Y:S04]  /*9940*/  LDC.64 R16, c[0x0][0x258] ;  /* 0x00009600ff107b82 */ /* 0x001e280000000a00 */
[----:B------:R-:W1:Y:S01]  /*9950*/  MUFU.RCP R212, R212 ;  /* 0x000000d400d47308 */ /* 0x000e620000001000 */
[----:B------:R-:W-:Y:S01]  /*9960*/  LOP3.LUT R223, R173, 0xffffff80, RZ, 0xc0, !PT ;  /* 0xffffff80addf7812 */ /* 0x000fe200078ec0ff */
[----:B------:R-:W-:Y:S01]  /*9970*/  @!P5 FMUL R187, R187, 0.5 ;  /* 0x3f000000bbbbd820 */ /* 0x000fe20000400000 */
[----:B------:R-:W-:-:S05]  /*9980*/  LOP3.LUT R173, R20, 0xffff8000, RZ, 0xc0, !PT ;  /* 0xffff800014ad7812 */ /* 0x000fca00078ec0ff */
[----:B------:R-:W2:Y:S01]  /*9990*/  MUFU.RCP R21, R21 ;  /* 0x0000001500157308 */ /* 0x000ea20000001000 */
[----:B------:R-:W-:Y:S01]  /*99a0*/  IADD3 R173, R173, R206, -R223 ;  /* 0x000000ceadad7210 */ /* 0x000fe20007ffe8df */
[----:B------:R-:W-:-:S06]  /*99b0*/  @!P4 FMUL R222, R222, 0.5 ;  /* 0x3f000000dedec820 */ /* 0x000fcc0000400000 */
[----:B------:R-:W-:Y:S08]  /*99c0*/  MUFU.RCP R216, R171 ;  /* 0x000000ab00d87308 */ /* 0x000ff00000001000 */
[----:B------:R-:W-:Y:S01]  /*99d0*/  MUFU.RCP R171, R140 ;  /* 0x0000008c00ab7308 */ /* 0x000fe20000001000 */
[----:B------:R-:W-:-:S07]  /*99e0*/  FMUL R22, R22, R193 ;  /* 0x000000c116167220 */ /* 0x000fce0000400000 */
[----:B------:R-:W3:Y:S01]  /*99f0*/  MUFU.EX2 R140, R221 ;  /* 0x000000dd008c7308 */ /* 0x000ee20000000800 */
[----:B------:R-:W-:Y:S01]  /*9a00*/  SHF.R.U32.HI R193, RZ, 0x6, R11 ;  /* 0x00000006ffc17819 */ /* 0x000fe2000001160b */
[----:B------:R-:W-:-:S06]  /*9a10*/  IMAD R11, R10, 0x80, R173 ;  /* 0x000000800a0b7824 */ /* 0x000fcc00078e02ad */
[----:B------:R-:W4:Y:S01]  /*9a20*/  MUFU.EX2 R41, R187 ;  /* 0x000000bb00297308 */ /* 0x000f220000000800 */
[----:B------:R-:W-:Y:S01]  /*9a30*/  FADD R179, R179, 1 ;  /* 0x3f800000b3b37421 */ /* 0x000fe20000000000 */
[----:B-1----:R-:W-:Y:S01]  /*9a40*/  FMUL R20, R212, R205 ;  /* 0x000000cdd4147220 */ /* 0x002fe20000400000 */
[----:B--2---:R-:W-:-:S05]  /*9a50*/  FMUL R21, R21, R210 ;  /* 0x000000d215157220 */ /* 0x004fca0000400000 */
[----:B------:R-:W1:Y:S01]  /*9a60*/  MUFU.EX2 R187, R222 ;  /* 0x000000de00bb7308 */ /* 0x000e620000000800 */
[----:B------:R-:W-:Y:S01]  /*9a70*/  FMUL R23, R23, R204 ;  /* 0x000000cc17177220 */ /* 0x000fe20000400000 */
[----:B0-----:R-:W-:-:S04]  /*9a80*/  IMAD.WIDE R10, R11, 0x4, R16 ;  /* 0x000000040b0a7825 */ /* 0x001fc800078e0210 */
[----:B---3--:R-:W-:Y:S01]  /*9a90*/  @!P1 FMUL R140, R140, R140 ;  /* 0x0000008c8c8c9220 */ /* 0x008fe20000400000 */
[----:B------:R-:W-:Y:S01]  /*9aa0*/  FADD R188, R188, 1 ;  /* 0x3f800000bcbc7421 */ /* 0x000fe20000000000 */
[----:B------:R-:W-:Y:S01]  /*9ab0*/  FSETP.GT.AND P1, PT, R179, 8.50705917302346158658e+37, PT ;  /* 0x7e800000b300780b */ /* 0x000fe20003f24000 */
[----:B------:R0:W-:Y:S01]  /*9ac0*/  @P6 STG.E.128 desc[UR6][R10.64], R20 ;  /* 0x000000140a006986 */ /* 0x0001e2000c101d06 */
[----:B----4-:R-:W-:Y:S02]  /*9ad0*/  @!P5 FMUL R41, R41, R41 ;  /* 0x000000292929d220 */ /* 0x010fe40000400000 */
[----:B------:R-:W-:Y:S01]  /*9ae0*/  FSETP.GT.AND P5, PT, R188, 8.50705917302346158658e+37, PT ;  /* 0x7e800000bc00780b */ /* 0x000fe20003fa4000 */
[----:B------:R-:W-:Y:S01]  /*9af0*/  FADD R178, R178, 1 ;  /* 0x3f800000b2b27421 */ /* 0x000fe20000000000 */
[----:B------:R-:W-:Y:S01]  /*9b00*/  FADD R192, R192, 1 ;  /* 0x3f800000c0c07421 */ /* 0x000fe20000000000 */
[----:B-1----:R-:W-:-:S03]  /*9b10*/  @!P4 FMUL R187, R187, R187 ;  /* 0x000000bbbbbbc220 */ /* 0x002fc60000400000 */
[----:B------:R-:W-:Y:S01]  /*9b20*/  FSETP.GT.AND P6, PT, R178, 8.50705917302346158658e+37, PT ;  /* 0x7e800000b200780b */ /* 0x000fe20003fc4000 */
[----:B0-----:R-:W-:-:S05]  /*9b30*/  FADD R10, R219, 1 ;  /* 0x3f800000db0a7421 */ /* 0x001fca0000000000 */
[----:B------:R-:W-:Y:S01]  /*9b40*/  FSETP.GT.AND P4, PT, R10, 8.50705917302346158658e+37, PT ;  /* 0x7e8000000a00780b */ /* 0x000fe20003f84000 */
[----:B------:R-:W-:Y:S01]  /*9b50*/  @P1 FMUL R179, R179, 0.25 ;  /* 0x3e800000b3b31820 */ /* 0x000fe20000400000 */
[----:B------:R-:W-:Y:S01]  /*9b60*/  FSEL R22, R38, 1, P1 ;  /* 0x3f80000026167808 */ /* 0x000fe20000800000 */
[----:B------:R-:W-:Y:S01]  /*9b70*/  FADD R68, R68, 1 ;  /* 0x3f80000044447421 */ /* 0x000fe20000000000 */
[----:B------:R-:W-:Y:S02]  /*9b80*/  SGXT.U32 R204, R193, 0x2 ;  /* 0x00000002c1cc781a */ /* 0x000fe40000000000 */
[----:B------:R-:W-:Y:S02]  /*9b90*/  SHF.L.U32 R202, R202, 0xa, RZ ;  /* 0x0000000acaca7819 */ /* 0x000fe400000006ff */
[----:B------:R-:W-:Y:S01]  /*9ba0*/  FSETP.GT.AND P1, PT, R192, 8.50705917302346158658e+37, PT ;  /* 0x7e800000c000780b */ /* 0x000fe20003f24000 */
[----:B------:R-:W-:Y:S01]  /*9bb0*/  FADD R69, R69, 1 ;  /* 0x3f80000045457421 */ /* 0x000fe20000000000 */
[----:B------:R-:W-:Y:S01]  /*9bc0*/  @P5 FMUL R188, R188, 0.25 ;  /* 0x3e800000bcbc5820 */ /* 0x000fe20000400000 */
[----:B------:R-:W-:-:S02]  /*9bd0*/  FSEL R23, R38, 1, P5 ;  /* 0x3f80000026177808 */ /* 0x000fc40002800000 */
[----:B------:R-:W-:Y:S02]  /*9be0*/  LOP3.LUT R209, R209, R204, RZ, 0xfc, !PT ;  /* 0x000000ccd1d17212 */ /* 0x000fe400078efcff */
[----:B------:R-:W-:Y:S02]  /*9bf0*/  FSETP.GT.AND P5, PT, R68, 8.50705917302346158658e+37, PT ;  /* 0x7e8000004400780b */ /* 0x000fe40003fa4000 */
[----:B------:R-:W-:Y:S01]  /*9c00*/  LOP3.LUT R204, R202, 0xc00, RZ, 0xc0, !PT ;  /* 0x00000c00cacc7812 */ /* 0x000fe200078ec0ff */
[----:B------:R-:W-:Y:S01]  /*9c10*/  FADD R190, R190, 1 ;  /* 0x3f800000bebe7421 */ /* 0x000fe20000000000 */
[----:B------:R0:W-:Y:S01]  /*9c20*/  MUFU.RCP R202, R135 ;  /* 0x0000008700ca7308 */ /* 0x0001e20000001000 */
[----:B------:R-:W-:Y:S01]  /*9c30*/  @P4 FMUL R10, R10, 0.25 ;  /* 0x3e8000000a0a4820 */ /* 0x000fe20000400000 */
[----:B------:R-:W-:Y:S01]  /*9c40*/  LOP3.LUT R193, R208, 0xfc, RZ, 0xc0, !PT ;  /* 0x000000fcd0c17812 */ /* 0x000fe200078ec0ff */
[----:B------:R-:W-:Y:S01]  /*9c50*/  FADD R70, R70, 1 ;  /* 0x3f80000046467421 */ /* 0x000fe20000000000 */
[----:B------:R-:W-:Y:S01]  /*9c60*/  @P6 FMUL R178, R178, 0.25 ;  /* 0x3e800000b2b26820 */ /* 0x000fe20000400000 */
[----:B------:R-:W-:-:S02]  /*9c70*/  FSEL R11, R38, 1, P6 ;  /* 0x3f800000260b7808 */ /* 0x000fc40003000000 */
[----:B0-----:R-:W-:Y:S02]  /*9c80*/  FSEL R135, R38, 1, P4 ;  /* 0x3f80000026877808 */ /* 0x001fe40002000000 */
[----:B------:R-:W-:Y:S01]  /*9c90*/  FSETP.GT.AND P4, PT, R69, 8.50705917302346158658e+37, PT ;  /* 0x7e8000004500780b */ /* 0x000fe20003f84000 */
[----:B------:R-:W-:Y:S01]  /*9ca0*/  FADD R195, R195, 1 ;  /* 0x3f800000c3c37421 */ /* 0x000fe20000000000 */
[----:B------:R-:W-:Y:S01]  /*9cb0*/  LOP3.LUT R210, R204, R207, RZ, 0xfc, !PT ;  /* 0x000000cfccd27212 */ /* 0x000fe200078efcff */
[----:B------:R-:W-:Y:S01]  /*9cc0*/  @P1 FMUL R192, R192, 0.25 ;  /* 0x3e800000c0c01820 */ /* 0x000fe20000400000 */
[----:B------:R-:W-:Y:S02]  /*9cd0*/  LOP3.LUT R206, R204, 0x200, RZ, 0xfc, !PT ;  /* 0x00000200ccce7812 */ /* 0x000fe400078efcff */
[----:B------:R-:W-:Y:S02]  /*9ce0*/  FSETP.GT.AND P6, PT, R190, 8.50705917302346158658e+37, PT ;  /* 0x7e800000be00780b */ /* 0x000fe40003fc4000 */
[----:B------:R-:W-:-:S02]  /*9cf0*/  PRMT R4, R193, 0x6540, R4 ;  /* 0x00006540c1047816 */ /* 0x000fc40000000004 */
[----:B------:R-:W-:Y:S02]  /*9d00*/  FSEL R207, R38, 1, P1 ;  /* 0x3f80000026cf7808 */ /* 0x000fe40000800000 */
[----:B------:R-:W-:Y:S02]  /*9d10*/  LEA.HI R193, R204, UR4, RZ, 0x1a ;  /* 0x00000004ccc17c11 */ /* 0x000fe4000f8fd0ff */
[----:B------:R-:W-:Y:S01]  /*9d20*/  FSETP.GT.AND P1, PT, R70, 8.50705917302346158658e+37, PT ;  /* 0x7e8000004600780b */ /* 0x000fe20003f24000 */
[----:B------:R-:W-:Y:S01]  /*9d30*/  @P5 FMUL R68, R68, 0.25 ;  /* 0x3e80000044445820 */ /* 0x000fe20000400000 */
[----:B------:R-:W-:Y:S01]  /*9d40*/  LOP3.LUT R205, R204, 0x100, RZ, 0xfc, !PT ;  /* 0x00000100cccd7812 */ /* 0x000fe200078efcff */
[----:B------:R-:W-:Y:S01]  /*9d50*/  FADD R41, R41, 1 ;  /* 0x3f80000029297421 */ /* 0x000fe20000000000 */
[----:B------:R-:W-:Y:S02]  /*9d60*/  LEA.HI R219, R206, UR4, RZ, 0x1a ;  /* 0x00000004cedb7c11 */ /* 0x000fe4000f8fd0ff */
[----:B------:R-:W-:Y:S01]  /*9d70*/  FSEL R206, R38, 1, P5 ;  /* 0x3f80000026ce7808 */ /* 0x000fe20002800000 */
[----:B------:R-:W-:Y:S01]  /*9d80*/  IMAD R21, R210, 0x4, R193 ;  /* 0x00000004d2157824 */ /* 0x000fe200078e02c1 */
[----:B------:R-:W-:Y:S01]  /*9d90*/  FSETP.GT.AND P5, PT, R195, 8.50705917302346158658e+37, PT ;  /* 0x7e800000c300780b */ /* 0x000fe20003fa4000 */
[----:B------:R-:W-:Y:S01]  /*9da0*/  FADD R194, R194, 1 ;  /* 0x3f800000c2c27421 */ /* 0x000fe20000000000 */
[----:B------:R-:W-:Y:S01]  /*9db0*/  LEA.HI R193, R205, UR4, RZ, 0x1a ;  /* 0x00000004cdc17c11 */ /* 0x000fe2000f8fd0ff */
[----:B------:R-:W-:Y:S01]  /*9dc0*/  @P4 FMUL R69, R69, 0.25 ;  /* 0x3e80000045454820 */ /* 0x000fe20000400000 */
[----:B------:R-:W-:-:S02]  /*9dd0*/  LOP3.LUT R212, R204, 0x300, RZ, 0xfc, !PT ;  /* 0x00000300ccd47812 */ /* 0x000fc400078efcff */
[----:B------:R-:W-:Y:S01]  /*9de0*/  FSEL R205, R38, 1, P4 ;  /* 0x3f80000026cd7808 */ /* 0x000fe20002000000 */
[----:B------:R-:W0:Y:S01]  /*9df0*/  MUFU.RCP R182, R37 ;  /* 0x0000002500b67308 */ /* 0x000e220000001000 */
[----:B------:R-:W-:Y:S01]  /*9e00*/  FSETP.GT.AND P4, PT, R41, 8.50705917302346158658e+37, PT ;  /* 0x7e8000002900780b */ /* 0x000fe20003f84000 */
[----:B------:R-:W-:Y:S01]  /*9e10*/  @P6 FMUL R190, R190, 0.25 ;  /* 0x3e800000bebe6820 */ /* 0x000fe20000400000 */
[----:B------:R-:W-:Y:S01]  /*9e20*/  LEA.HI R221, R212, UR4, RZ, 0x1a ;  /* 0x00000004d4dd7c11 */ /* 0x000fe2000f8fd0ff */
[----:B------:R-:W-:-:S04]  /*9e30*/  @P1 FMUL R70, R70, 0.25 ;  /* 0x3e80000046461820 */ /* 0x000fc80000400000 */
[----:B------:R-:W-:Y:S01]  /*9e40*/  MUFU.RCP R233, R233 ;  /* 0x000000e900e97308 */ /* 0x000fe20000001000 */
[----:B------:R-:W-:Y:S01]  /*9e50*/  LOP3.LUT R227, R209, 0x4, RZ, 0xfc, !PT ;  /* 0x00000004d1e37812 */ /* 0x000fe200078efcff */
[----:B------:R-:W-:-:S06]  /*9e60*/  IMAD R193, R210, 0x4, R193 ;  /* 0x00000004d2c17824 */ /* 0x000fcc00078e02c1 */
[----:B------:R-:W1:Y:S01]  /*9e70*/  MUFU.RCP R235, R235 ;  /* 0x000000eb00eb7308 */ /* 0x000e620000001000 */
[----:B------:R-:W-:-:S07]  /*9e80*/  @P5 FMUL R195, R195, 0.25 ;  /* 0x3e800000c3c35820 */ /* 0x000fce0000400000 */
[----:B------:R-:W2:Y:S08]  /*9e90*/  MUFU.RCP R183, R183 ;  /* 0x000000b700b77308 */ /* 0x000eb00000001000 */
[----:B------:R3:W-:Y:S08]  /*9ea0*/  MUFU.RCP R20, R141 ;  /* 0x0000008d00147308 */ /* 0x0007f00000001000 */
[----:B------:R-:W-:Y:S01]  /*9eb0*/  MUFU.RCP R204, R143 ;  /* 0x0000008f00cc7308 */ /* 0x000fe20000001000 */
[----:B---3--:R-:W-:-:S02]  /*9ec0*/  FSEL R141, R38, 1, P6 ;  /* 0x3f800000268d7808 */ /* 0x008fc40003000000 */
[----:B------:R-:W-:-:S05]  /*9ed0*/  FSETP.GT.AND P6, PT, R194, 8.50705917302346158658e+37, PT ;  /* 0x7e800000c200780b */ /* 0x000fca0003fc4000 */
[----:B------:R3:W-:Y:S01]  /*9ee0*/  MUFU.RCP R143, R142 ;  /* 0x0000008e008f7308 */ /* 0x0007e20000001000 */
[----:B------:R-:W-:-:S07]  /*9ef0*/  IMAD R222, R227, 0x100, R4 ;  /* 0x00000100e3de7824 */ /* 0x000fce00078e0204 */
[----:B------:R-:W4:Y:S01]  /*9f00*/  MUFU.RCP R37, R242 ;  /* 0x000000f200257308 */ /* 0x000f220000001000 */
[----:B---3--:R-:W-:Y:S01]  /*9f10*/  IMAD R142, R210, 0x4, R219 ;  /* 0x00000004d28e7824 */ /* 0x008fe200078e02db */
[----:B------:R-:W-:Y:S02]  /*9f20*/  FSEL R219, R38, 1, P1 ;  /* 0x3f80000026db7808 */ /* 0x000fe40000800000 */
[----:B------:R-:W-:Y:S01]  /*9f30*/  ISETP.GE.AND P1, PT, R4, 0x100, PT ;  /* 0x000001000400780c */ /* 0x000fe20003f26270 */
[----:B------:R-:W-:Y:S01]  /*9f40*/  IMAD R210, R210, 0x4, R221 ;  /* 0x00000004d2d27824 */ /* 0x000fe200078e02dd */
[----:B------:R-:W-:Y:S02]  /*9f50*/  FSEL R221, R38, 1, P5 ;  /* 0x3f80000026dd7808 */ /* 0x000fe40002800000 */
[----:B------:R-:W3:Y:S01]  /*9f60*/  MUFU.RCP R237, R237 ;  /* 0x000000ed00ed7308 */ /* 0x000ee20000001000 */
[----:B------:R-:W-:Y:S02]  /*9f70*/  ISETP.LT.AND P5, PT, R227, 0x200, !P1 ;  /* 0x00000200e300780c */ /* 0x000fe40004fa1270 */
[----:B------:R-:W-:-:S05]  /*9f80*/  SHF.R.U32.HI R227, RZ, 0x8, R208 ;  /* 0x00000008ffe37819 */ /* 0x000fca00000116d0 */
[----:B------:R5:W-:Y:S01]  /*9f90*/  MUFU.RCP R28, R241 ;  /* 0x000000f1001c7308 */ /* 0x000be20000001000 */
[----:B------:R-:W-:Y:S01]  /*9fa0*/  @P4 FMUL R41, R41, 0.25 ;  /* 0x3e80000029294820 */ /* 0x000fe20000400000 */
[----:B------:R-:W-:-:S06]  /*9fb0*/  FSEL R223, R38, 1, P4 ;  /* 0x3f80000026df7808 */ /* 0x000fcc0002000000 */
[----:B------:R-:W1:Y:S01]  /*9fc0*/  MUFU.RCP R231, R231 ;  /* 0x000000e700e77308 */ /* 0x000e620000001000 */
[C---:B-----5:R-:W-:Y:S01]  /*9fd0*/  LOP3.LUT R241, R209.reuse, 0x8, RZ, 0xfc, !PT ;  /* 0x00000008d1f17812 */ /* 0x060fe200078efcff */
[----:B0-----:R-:W-:Y:S01]  /*9fe0*/  FMUL R182, R182, R39 ;  /* 0x00000027b6b67220 */ /* 0x001fe20000400000 */
[----:B------:R-:W-:-:S05]  /*9ff0*/  LOP3.LUT R243, R209, 0xc, RZ, 0xfc, !PT ;  /* 0x0000000cd1f37812 */ /* 0x000fca00078efcff */
[----:B------:R-:W0:Y:S01]  /*a000*/  MUFU.RCP R15, R15 ;  /* 0x0000000f000f7308 */ /* 0x000e220000001000 */
[----:B------:R-:W-:Y:S01]  /*a010*/  ISETP.LT.AND P4, PT, R241, 0x200, !P1 ;  /* 0x00000200f100780c */ /* 0x000fe20004f81270 */
[----:B------:R-:W-:Y:S01]  /*a020*/  FMUL R211, R211, R166 ;  /* 0x000000a6d3d37220 */ /* 0x000fe20000400000 */
[----:B------:R-:W-:-:S05]  /*a030*/  SGXT.U32 R227, R227, 0x2 ;  /* 0x00000002e3e3781a */ /* 0x000fca0000000000 */
[----:B------:R-:W5:Y:S01]  /*a040*/  MUFU.RCP R176, R176 ;  /* 0x000000b000b07308 */ /* 0x000f620000001000 */
[----:B------:R-:W-:Y:S01]  /*a050*/  SHF.R.U32.HI R228, RZ, 0x6, R19 ;  /* 0x00000006ffe47819 */ /* 0x000fe20000011613 */
[----:B------:R-:W-:Y:S01]  /*a060*/  @P6 FMUL R194, R194, 0.25 ;  /* 0x3e800000c2c26820 */ /* 0x000fe20000400000 */
[----:B------:R-:W-:-:S05]  /*a070*/  FSEL R212, R38, 1, P6 ;  /* 0x3f80000026d47808 */ /* 0x000fca0003000000 */
[----:B------:R-:W0:Y:S01]  /*a080*/  MUFU.RCP R180, R180 ;  /* 0x000000b400b47308 */ /* 0x000e220000001000 */
[----:B-1----:R-:W-:Y:S01]  /*a090*/  FMUL R39, R235, R234 ;  /* 0x000000eaeb277220 */ /* 0x002fe20000400000 */
[----:B--2---:R-:W-:Y:S01]  /*a0a0*/  FMUL R183, R183, R184 ;  /* 0x000000b8b7b77220 */ /* 0x004fe20000400000 */
[----:B------:R-:W-:-:S05]  /*a0b0*/  ISETP.LT.AND P6, PT, R209, 0x200, !P1 ;  /* 0x00000200d100780c */ /* 0x000fca0004fc1270 */
[----:B------:R1:W-:Y:S01]  /*a0c0*/  MUFU.RCP R225, R104 ;  /* 0x0000006800e17308 */ /* 0x0003e20000001000 */
[----:B------:R-:W-:Y:S01]  /*a0d0*/  SHF.R.U32.HI R226, RZ, 0x6, R200 ;  /* 0x00000006ffe27819 */ /* 0x000fe200000116c8 */
[----:B----4-:R-:W-:Y:S01]  /*a0e0*/  FMUL R37, R37, R168 ;  /* 0x000000a825257220 */ /* 0x010fe20000400000 */
[----:B------:R-:W-:Y:S01]  /*a0f0*/  LEA R209, R209, R4, 0x8 ;  /* 0x00000004d1d17211 */ /* 0x000fe200078e40ff */
[----:B------:R-:W-:Y:S01]  /*a100*/  FMUL R214, R214, R29 ;  /* 0x0000001dd6d67220 */ /* 0x000fe20000400000 */
[--C-:B-1----:R-:W-:Y:S02]  /*a110*/  IMAD R104, R241, 0x100, R4.reuse ;  /* 0x00000100f1687824 */ /* 0x102fe400078e0204 */
[----:B------:R-:W-:Y:S02]  /*a120*/  IMAD R241, R12, 0x80, R173 ;  /* 0x000000800cf17824 */ /* 0x000fe400078e02ad */
[----:B------:R-:W-:Y:S01]  /*a130*/  FMUL R12, R233, R198 ;  /* 0x000000c6e90c7220 */ /* 0x000fe20000400000 */
[----:B------:R-:W-:Y:S01]  /*a140*/  LOP3.LUT R208, R227, 0x3fc, R208, 0xf8, !PT ;  /* 0x000003fce3d07812 */ /* 0x000fe200078ef8d0 */
[----:B------:R-:W-:Y:S01]  /*a150*/  IMAD R4, R243, 0x100, R4 ;  /* 0x00000100f3047824 */ /* 0x000fe200078e0204 */
[----:B------:R-:W-:Y:S01]  /*a160*/  LEA R200, R227, UR4, 0x2 ;  /* 0x00000004e3c87c11 */ /* 0x000fe2000f8e10ff */
[----:B------:R-:W-:Y:S01]  /*a170*/  FMUL R12, R12, R59 ;  /* 0x0000003b0c0c7220 */ /* 0x000fe20000400000 */
[----:B------:R-:W-:Y:S01]  /*a180*/  ISETP.LT.AND P1, PT, R243, 0x200, !P1 ;  /* 0x00000200f300780c */ /* 0x000fe20004f21270 */
[----:B------:R-:W-:Y:S01]  /*a190*/  FMUL R29, R211, R152 ;  /* 0x00000098d31d7220 */ /* 0x000fe20000400000 */
[----:B------:R-:W-:Y:S01]  /*a1a0*/  LOP3.LUT R227, R228, 0x3c, RZ, 0xc0, !PT ;  /* 0x0000003ce4e37812 */ /* 0x000fe200078ec0ff */
[----:B------:R-:W-:Y:S01]  /*a1b0*/  FMUL R163, R170, R163 ;  /* 0x000000a3aaa37220 */ /* 0x000fe20000400000 */
[----:B------:R-:W1:Y:S01]  /*a1c0*/  MUFU.RCP R47, R47 ;  /* 0x0000002f002f7308 */ /* 0x000e620000001000 */
[----:B------:R-:W-:Y:S01]  /*a1d0*/  FMUL R39, R39, R58 ;  /* 0x0000003a27277220 */ /* 0x000fe20000400000 */
[----:B------:R-:W-:Y:S01]  /*a1e0*/  FMUL R59, R183, R56 ;  /* 0x00000038b73b7220 */ /* 0x000fe20000400000 */
[----:B------:R-:W-:Y:S01]  /*a1f0*/  FMUL R152, R164, R71 ;  /* 0x00000047a4987220 */ /* 0x000fe20000400000 */
[----:B---3--:R-:W-:Y:S01]  /*a200*/  FMUL R58, R237, R238 ;  /* 0x000000eeed3a7220 */ /* 0x008fe20000400000 */
[----:B------:R-:W-:Y:S01]  /*a210*/  FMUL R240, R231, R240 ;  /* 0x000000f0e7f07220 */ /* 0x000fe20000400000 */
[----:B------:R-:W-:-:S02]  /*a220*/  FMUL R146, R37, R146 ;  /* 0x0000009225927220 */ /* 0x000fc40000400000 */
[----:B------:R2:W-:Y:S01]  /*a230*/  MUFU.RCP R243, R96 ;  /* 0x0000006000f37308 */ /* 0x0005e20000001000 */
[----:B------:R-:W-:Y:S01]  /*a240*/  FFMA R37, R163, R139, -R12 ;  /* 0x0000008ba3257223 */ /* 0x000fe2000000080c */
[----:B------:R-:W-:Y:S02]  /*a250*/  VIADD R242, R227, UR4 ;  /* 0x00000004e3f27c36 */ /* 0x000fe40008000000 */
[----:B------:R-:W-:Y:S01]  /*a260*/  FFMA R152, R152, R136, -R59 ;  /* 0x0000008898987223 */ /* 0x000fe2000000083b */
[----:B0-----:R-:W-:-:S03]  /*a270*/  FMUL R15, R15, R114 ;  /* 0x000000720f0f7220 */ /* 0x001fc60000400000 */
[----:B------:R-:W0:Y:S01]  /*a280*/  MUFU.RCP R159, R159 ;  /* 0x0000009f009f7308 */ /* 0x000e220000001000 */
[----:B--2---:R-:W-:Y:S01]  /*a290*/  FMUL R96, R28, R165 ;  /* 0x000000a51c607220 */ /* 0x004fe20000400000 */
[--C-:B------:R-:W-:Y:S02]  /*a2a0*/  IMAD R227, R18, 0x80, R173.reuse ;  /* 0x0000008012e37824 */ /* 0x100fe400078e02ad */
[----:B------:R-:W-:Y:S01]  /*a2b0*/  FMUL R58, R58, R127 ;  /* 0x0000007f3a3a7220 */ /* 0x000fe20000400000 */
[----:B------:R-:W-:Y:S01]  /*a2c0*/  FMUL R189, R220, R189 ;  /* 0x000000bddcbd7220 */ /* 0x000fe20000400000 */
[----:B------:R-:W-:Y:S02]  /*a2d0*/  FMUL R96, R96, R147 ;  /* 0x0000009360607220 */ /* 0x000fe40000400000 */
[----:B------:R-:W2:Y:S01]  /*a2e0*/  MUFU.RCP R31, R31 ;  /* 0x0000001f001f7308 */ /* 0x000ea20000001000 */
[----:B-----5:R-:W-:Y:S01]  /*a2f0*/  FMUL R9, R176, R9 ;  /* 0x00000009b0097220 */ /* 0x020fe20000400000 */
[----:B------:R-:W-:-:S02]  /*a300*/  IMAD R173, R0, 0x80, R173 ;  /* 0x0000008000ad7824 */ /* 0x000fc400078e02ad */
[----:B------:R-:W-:Y:S01]  /*a310*/  FMUL R28, R240, R145 ;  /* 0x00000091f01c7220 */ /* 0x000fe20000400000 */
[----:B------:R-:W-:-:S03]  /*a320*/  FMUL R133, R180, R133 ;  /* 0x00000085b4857220 */ /* 0x000fc60000400000 */
[----:B------:R-:W3:Y:S01]  /*a330*/  MUFU.RCP R108, R108 ;  /* 0x0000006c006c7308 */ /* 0x000ee20000001000 */
[----:B------:R-:W-:Y:S01]  /*a340*/  FFMA R37, R14, R37, R12 ;  /* 0x000000250e257223 */ /* 0x000fe2000000000c */
[----:B------:R-:W-:-:S06]  /*a350*/  FMUL R202, R202, R3 ;  /* 0x00000003caca7220 */ /* 0x000fcc0000400000 */
[----:B------:R-:W4:Y:S01]  /*a360*/  MUFU.RCP R224, R105 ;  /* 0x0000006900e07308 */ /* 0x000f220000001000 */
[----:B------:R-:W-:Y:S01]  /*a370*/  FMUL R215, R215, R30 ;  /* 0x0000001ed7d77220 */ /* 0x000fe20000400000 */
[----:B------:R-:W-:Y:S01]  /*a380*/  FFMA R12, R14, R152, R59 ;  /* 0x000000980e0c7223 */ /* 0x000fe2000000003b */
[----:B------:R-:W-:Y:S01]  /*a390*/  FFMA R59, R189, R131, -R58 ;  /* 0x00000083bd3b7223 */ /* 0x000fe2000000083a */
[----:B------:R-:W-:-:S04]  /*a3a0*/  FMUL R62, R15, R62 ;  /* 0x0000003e0f3e7220 */ /* 0x000fc80000400000 */
[----:B------:R-:W5:Y:S01]  /*a3b0*/  MUFU.RCP R10, R10 ;  /* 0x0000000a000a7308 */ /* 0x000f620000001000 */
[----:B------:R-:W-:Y:S01]  /*a3c0*/  FMUL R153, R214, R153 ;  /* 0x00000099d6997220 */ /* 0x000fe20000400000 */
[----:B------:R-:W-:Y:S01]  /*a3d0*/  FFMA R121, R133, R121, -R28 ;  /* 0x0000007985797223 */ /* 0x000fe2000000081c */
[----:B------:R-:W-:-:S05]  /*a3e0*/  FMUL R20, R20, R149 ;  /* 0x0000009514147220 */ /* 0x000fca0000400000 */
[----:B------:R-:W0:Y:S01]  /*a3f0*/  MUFU.RCP R156, R156 ;  /* 0x0000009c009c7308 */ /* 0x000e220000001000 */
[----:B------:R-:W-:-:S07]  /*a400*/  FFMA R100, R202, R100, -R29 ;  /* 0x00000064ca647223 */ /* 0x000fce000000081d */
[----:B------:R-:W0:Y:S01]  /*a410*/  MUFU.RCP R157, R157 ;  /* 0x0000009d009d7308 */ /* 0x000e220000001000 */
[----:B------:R-:W-:-:S07]  /*a420*/  FFMA R59, R13, R59, R58 ;  /* 0x0000003b0d3b7223 */ /* 0x000fce000000003a */
[----:B------:R-:W0:Y:S08]  /*a430*/  MUFU.RCP R89, R89 ;  /* 0x0000005900597308 */ /* 0x000e300000001000 */
[----:B------:R-:W0:Y:S08]  /*a440*/  MUFU.RCP R178, R178 ;  /* 0x000000b200b27308 */ /* 0x000e300000001000 */
[----:B------:R-:W0:Y:S08]  /*a450*/  MUFU.RCP R179, R179 ;  /* 0x000000b300b37308 */ /* 0x000e300000001000 */
[----:B------:R-:W0:Y:S01]  /*a460*/  MUFU.RCP R188, R188 ;  /* 0x000000bc00bc7308 */ /* 0x000e220000001000 */
[----:B------:R-:W-:-:S07]  /*a470*/  FFMA R58, R5, R121, R28 ;  /* 0x00000079053a7223 */ /* 0x000fce000000001c */
[----:B------:R-:W0:Y:S01]  /*a480*/  MUFU.RCP R0, R111 ;  /* 0x0000006f00007308 */ /* 0x000e220000001000 */
[----:B-1----:R-:W-:-:S07]  /*a490*/  FMUL R28, R47, R2 ;  /* 0x000000022f1c7220 */ /* 0x002fce0000400000 */
[----:B------:R1:W0:Y:S08]  /*a4a0*/  MUFU.RCP R18, R91 ;  /* 0x0000005b00127308 */ /* 0x0002300000001000 */
[----:B------:R-:W4:Y:S01]  /*a4b0*/  MUFU.RCP R30, R115 ;  /* 0x00000073001e7308 */ /* 0x000f220000001000 */
[----:B-1----:R-:W-:-:S04]  /*a4c0*/  FFMA R91, R9, R123, -R96 ;  /* 0x0000007b095b7223 */ /* 0x002fc80000000860 */
[----:B------:R-:W-:-:S03]  /*a4d0*/  FFMA R91, R5, R91, R96 ;  /* 0x0000005b055b7223 */ /* 0x000fc60000000060 */
[----:B------:R-:W1:Y:S01]  /*a4e0*/  MUFU.RCP R15, R68 ;  /* 0x00000044000f7308 */ /* 0x000e620000001000 */
[----:B------:R-:W-:Y:S01]  /*a4f0*/  FFMA R96, R20, R101, -R153 ;  /* 0x0000006514607223 */ /* 0x000fe20000000899 */
[----:B------:R-:W-:Y:S01]  /*a500*/  FFMA R20, R8, R100, R29 ;  /* 0x0000006408147223 */ /* 0x000fe2000000001d */
[----:B0-----:R-:W-:Y:S01]  /*a510*/  FMUL R29, R159, R40 ;  /* 0x000000289f1d7220 */ /* 0x001fe20000400000 */
[----:B--2---:R-:W-:Y:S01]  /*a520*/  FMUL R158, R31, R158 ;  /* 0x0000009e1f9e7220 */ /* 0x004fe20000400000 */
[----:B---3--:R-:W-:-:S03]  /*a530*/  FMUL R108, R108, R77 ;  /* 0x0000004d6c6c7220 */ /* 0x008fc60000400000 */
[----:B------:R-:W0:Y:S01]  /*a540*/  MUFU.RCP R45, R45 ;  /* 0x0000002d002d7308 */ /* 0x000e220000001000 */
[----:B------:R-:W-:Y:S01]  /*a550*/  FMUL R225, R225, R106 ;  /* 0x0000006ae1e17220 */ /* 0x000fe20000400000 */
[----:B----4-:R-:W-:-:S06]  /*a560*/  FMUL R224, R224, R107 ;  /* 0x0000006be0e07220 */ /* 0x010fcc0000400000 */
[----:B------:R-:W2:Y:S01]  /*a570*/  MUFU.RCP R181, R181 ;  /* 0x000000b500b57308 */ /* 0x000ea20000001000 */
[----:B------:R-:W-:Y:S01]  /*a580*/  FMUL R31, R215, R154 ;  /* 0x0000009ad71f7220 */ /* 0x000fe20000400000 */
[----:B------:R-:W-:Y:S01]  /*a590*/  FMUL R204, R204, R109 ;  /* 0x0000006dcccc7220 */ /* 0x000fe20000400000 */
[----:B------:R-:W-:-:S05]  /*a5a0*/  FMUL R29, R29, R92 ;  /* 0x0000005c1d1d7220 */ /* 0x000fca0000400000 */
[----:B------:R-:W3:Y:S01]  /*a5b0*/  MUFU.RCP R98, R98 ;  /* 0x0000006200627308 */ /* 0x000ee20000001000 */
[----:B-----5:R-:W-:Y:S01]  /*a5c0*/  FMUL R135, R10, R135 ;  /* 0x000000870a877220 */ /* 0x020fe20000400000 */
[----:B------:R-:W-:Y:S01]  /*a5d0*/  FMUL R57, R182, R57 ;  /* 0x00000039b6397220 */ /* 0x000fe20000400000 */
[----:B------:R-:W-:-:S05]  /*a5e0*/  FMUL R155, R158, R155 ;  /* 0x0000009b9e9b7220 */ /* 0x000fca0000400000 */
[----:B------:R-:W4:Y:S01]  /*a5f0*/  MUFU.RCP R47, R213 ;  /* 0x000000d5002f7308 */ /* 0x000f220000001000 */
[----:B------:R-:W-:Y:S01]  /*a600*/  FMUL R156, R156, R161 ;  /* 0x000000a19c9c7220 */ /* 0x000fe20000400000 */
        /* <DEDUP_REMOVED lines=11> */
[----:B------:R-:W-:Y:S01]  /*a6c0*/  FFMA R102, R204, R102, -R31 ;  /* 0x00000066cc667223 */ /* 0x000fe2000000081f */
[----:B------:R-:W-:Y:S01]  /*a6d0*/  FMUL R30, R30, R119 ;  /* 0x000000771e1e7220 */ /* 0x000fe20000400000 */
[----:B------:R-:W-:Y:S01]  /*a6e0*/  FFMA R64, R135, R64, -R29 ;  /* 0x0000004087407223 */ /* 0x000fe2000000081d */
[----:B------:R-:W-:Y:S01]  /*a6f0*/  FFMA R137, R156, R137, -R57 ;  /* 0x000000899c897223 */ /* 0x000fe20000000839 */
[----:B------:R-:W-:Y:S01]  /*a700*/  FFMA R138, R162, R138, -R39 ;  /* 0x0000008aa28a7223 */ /* 0x000fe20000000827 */
[----:B------:R-:W-:Y:S01]  /*a710*/  FFMA R76, R76, R103, -R155 ;  /* 0x000000674c4c7223 */ /* 0x000fe2000000089b */
[----:B------:R-:W-:Y:S01]  /*a720*/  FMUL R82, R89, R82 ;  /* 0x0000005259527220 */ /* 0x000fe20000400000 */
[----:B------:R-:W-:Y:S01]  /*a730*/  FFMA R65, R178, R65, -R93 ;  /* 0x00000041b2417223 */ /* 0x000fe2000000085d */
[--C-:B------:R-:W-:Y:S01]  /*a740*/  FFMA R179, R179, R66, -R94.reuse ;  /* 0x00000042b3b37223 */ /* 0x100fe2000000085e */
[----:B------:R-:W-:Y:S01]  /*a750*/  FFMA R67, R188, R67, -R95 ;  /* 0x00000043bc437223 */ /* 0x000fe2000000085f */
[----:B-1----:R-:W-:Y:S01]  /*a760*/  FMUL R15, R15, R206 ;  /* 0x000000ce0f0f7220 */ /* 0x002fe20000400000 */
[----:B------:R-:W-:Y:S01]  /*a770*/  FMUL R60, R85, R60 ;  /* 0x0000003c553c7220 */ /* 0x000fe20000400000 */
[----:B------:R-:W-:Y:S01]  /*a780*/  FMUL R85, R18, R61 ;  /* 0x0000003d12557220 */ /* 0x000fe20000400000 */
[----:B------:R-:W-:Y:S01]  /*a790*/  FFMA R3, R8, R102, R31 ;  /* 0x0000006608037223 */ /* 0x000fe2000000001f */
[----:B------:R-:W-:Y:S01]  /*a7a0*/  FMUL R63, R30, R63 ;  /* 0x0000003f1e3f7220 */ /* 0x000fe20000400000 */
[C---:B------:R-:W-:Y:S01]  /*a7b0*/  FFMA R61, R14.reuse, R64, R29 ;  /* 0x000000400e3d7223 */ /* 0x040fe2000000001d */
[C---:B------:R-:W-:Y:S01]  /*a7c0*/  FFMA R136, R14.reuse, R137, R57 ;  /* 0x000000890e887223 */ /* 0x040fe20000000039 */
[----:B------:R-:W-:Y:S01]  /*a7d0*/  FFMA R39, R14, R138, R39 ;  /* 0x0000008a0e277223 */ /* 0x000fe20000000027 */
[----:B------:R-:W-:Y:S01]  /*a7e0*/  FFMA R155, R8, R76, R155 ;  /* 0x0000004c089b7223 */ /* 0x000fe2000000009b */
[C---:B------:R-:W-:Y:S01]  /*a7f0*/  FFMA R65, R14.reuse, R65, R93 ;  /* 0x000000410e417223 */ /* 0x040fe2000000005d */
[C---:B------:R-:W-:Y:S01]  /*a800*/  FFMA R22, R14.reuse, R179, R94 ;  /* 0x000000b30e167223 */ /* 0x040fe2000000005e */
[----:B------:R-:W-:Y:S01]  /*a810*/  FFMA R40, R14, R67, R95 ;  /* 0x000000430e287223 */ /* 0x000fe2000000005f */
[----:B------:R-:W-:Y:S01]  /*a820*/  FFMA R54, R15, R54, -R82 ;  /* 0x000000360f367223 */ /* 0x000fe20000000852 */
[----:B0-----:R-:W-:Y:S01]  /*a830*/  FMUL R29, R45, R6 ;  /* 0x000000062d1d7220 */ /* 0x001fe20000400000 */
[----:B------:R-:W-:Y:S01]  /*a840*/  FMUL R30, R44, R51 ;  /* 0x000000332c1e7220 */ /* 0x000fe20000400000 */
[----:B--2---:R-:W-:Y:S01]  /*a850*/  FMUL R31, R181, R172 ;  /* 0x000000acb51f7220 */ /* 0x004fe20000400000 */
[----:B------:R-:W-:-:S04]  /*a860*/  IMAD.WIDE R10, R227, 0x4, R16 ;  /* 0x00000004e30a7825 */ /* 0x000fc800078e0210 */
[----:B---3--:R-:W-:Y:S01]  /*a870*/  FMUL R76, R98, R167 ;  /* 0x000000a7624c7220 */ /* 0x008fe20000400000 */
[----:B------:R-:W-:Y:S01]  /*a880*/  FMUL R77, R99, R50 ;  /* 0x00000032634d7220 */ /* 0x000fe20000400000 */
[----:B------:R-:W-:Y:S01]  /*a890*/  FMUL R78, R87, R78 ;  /* 0x0000004e574e7220 */ /* 0x000fe20000400000 */
[----:B------:R-:W-:Y:S01]  /*a8a0*/  FMUL R79, R86, R79 ;  /* 0x0000004f564f7220 */ /* 0x000fe20000400000 */
[----:B------:R-:W-:-:S04]  /*a8b0*/  IMAD.WIDE R14, R241, 0x4, R16 ;  /* 0x00000004f10e7825 */ /* 0x000fc800078e0210 */
[----:B------:R-:W-:Y:S01]  /*a8c0*/  FADD R42, RZ, -R42 ;  /* 0x8000002aff2a7221 */ /* 0x000fe20000000000 */
[----:B------:R-:W-:Y:S01]  /*a8d0*/  FMUL R44, R49, R36 ;  /* 0x00000024312c7220 */ /* 0x000fe20000400000 */
[----:B------:R-:W-:Y:S01]  /*a8e0*/  FMUL R45, R48, R203 ;  /* 0x000000cb302d7220 */ /* 0x000fe20000400000 */
[----:B------:R-:W-:-:S04]  /*a8f0*/  IMAD.WIDE R16, R173, 0x4, R16 ;  /* 0x00000004ad107825 */ /* 0x000fc800078e0210 */
[----:B------:R-:W-:Y:S01]  /*a900*/  FMUL R46, R46, R217 ;  /* 0x000000d92e2e7220 */ /* 0x000fe20000400000 */
[----:B----4-:R-:W-:Y:S01]  /*a910*/  FMUL R47, R47, R148 ;  /* 0x000000942f2f7220 */ /* 0x010fe20000400000 */
[----:B------:R-:W0:Y:S01]  /*a920*/  MUFU.RCP R196, R196 ;  /* 0x000000c400c47308 */ /* 0x000e220000001000 */
[----:B------:R-:W-:Y:S01]  /*a930*/  @P2 STG.E.128 desc[UR6][R10.64], R28 ;  /* 0x0000001c0a002986 */ /* 0x000fe2000c101d06 */
[----:B------:R-:W-:-:S03]  /*a940*/  FMUL R42, R42, 1.4426950216293334961 ;  /* 0x3fb8aa3b2a2a7820 */ /* 0x000fc60000400000 */
[----:B------:R-:W-:Y:S03]  /*a950*/  @P3 STG.E.128 desc[UR6][R14.64], R76 ;  /* 0x0000004c0e003986 */ /* 0x000fe6000c101d06 */
[----:B------:R-:W1:Y:S01]  /*a960*/  MUFU.RCP R199, R199 ;  /* 0x000000c700c77308 */ /* 0x000e620000001000 */
[----:B------:R2:W-:Y:S01]  /*a970*/  @P0 STG.E.128 desc[UR6][R16.64], R44 ;  /* 0x0000002c10000986 */ /* 0x0005e2000c101d06 */
[----:B------:R-:W-:Y:S01]  /*a980*/  FADD R43, RZ, -R43 ;  /* 0x8000002bff2b7221 */ /* 0x000fe20000000000 */
[----:B------:R-:W-:Y:S01]  /*a990*/  BAR.SYNC.DEFER_BLOCKING 0x0 ;  /* 0x0000000000007b1d */ /* 0x000fe20000010000 */
[----:B------:R-:W-:-:S05]  /*a9a0*/  FSETP.GEU.AND P2, PT, R42, -126, PT ;  /* 0xc2fc00002a00780b */ /* 0x000fca0003f4e000 */
[----:B------:R-:W3:Y:S01]  /*a9b0*/  MUFU.RCP R229, R229 ;  /* 0x000000e500e57308 */ /* 0x000ee20000001000 */
[----:B------:R-:W-:-:S07]  /*a9c0*/  FMUL R43, R43, 1.4426950216293334961 ;  /* 0x3fb8aa3b2b2b7820 */ /* 0x000fce0000400000 */
[----:B------:R-:W4:Y:S01]  /*a9d0*/  MUFU.RCP R232, R232 ;  /* 0x000000e800e87308 */ /* 0x000f220000001000 */
[----:B0-----:R-:W-:-:S07]  /*a9e0*/  FMUL R197, R196, R197 ;  /* 0x000000c5c4c57220 */ /* 0x001fce0000400000 */
[----:B------:R-:W0:Y:S01]  /*a9f0*/  MUFU.RCP R191, R191 ;  /* 0x000000bf00bf7308 */ /* 0x000e220000001000 */
[----:B------:R-:W-:Y:S01]  /*aa00*/  FSETP.GEU.AND P3, PT, R43, -126, PT ;  /* 0xc2fc00002b00780b */ /* 0x000fe20003f6e000 */
[----:B-1----:R-:W-:Y:S01]  /*aa10*/  FMUL R56, R199, R236 ;  /* 0x000000ecc7387220 */ /* 0x002fe20000400000 */
[----:B---3--:R-:W-:-:S05]  /*aa20*/  FMUL R229, R229, R230 ;  /* 0x000000e6e5e57220 */ /* 0x008fca0000400000 */
[----:B------:R-:W1:Y:S01]  /*aa30*/  MUFU.RCP R90, R90 ;  /* 0x0000005a005a7308 */ /* 0x000e620000001000 */
[----:B------:R-:W-:Y:S01]  /*aa40*/  FMUL R124, R197, R124 ;  /* 0x0000007cc57c7220 */ /* 0x000fe20000400000 */
[----:B----4-:R-:W-:Y:S01]  /*aa50*/  FMUL R239, R232, R239 ;  /* 0x000000efe8ef7220 */ /* 0x010fe20000400000 */
[----:B------:R-:W-:Y:S01]  /*aa60*/  FMUL R175, R216, R175 ;  /* 0x000000afd8af7220 */ /* 0x000fe20000400000 */
[----:B------:R-:W-:Y:S01]  /*aa70*/  FMUL R56, R56, R125 ;  /* 0x0000007d38387220 */ /* 0x000fe20000400000 */
[----:B------:R-:W-:-:S03]  /*aa80*/  FMUL R185, R218, R185 ;  /* 0x000000b9dab97220 */ /* 0x000fc60000400000 */
[----:B------:R-:W3:Y:S01]  /*aa90*/  MUFU.RCP R0, R69 ;  /* 0x0000004500007308 */ /* 0x000ee20000001000 */
[----:B------:R-:W-:Y:S01]  /*aaa0*/  @!P2 FMUL R42, R42, 0.5 ;  /* 0x3f0000002a2aa820 */ /* 0x000fe20000400000 */
[----:B------:R-:W-:Y:S01]  /*aab0*/  FMUL R126, R229, R126 ;  /* 0x0000007ee57e7220 */ /* 0x000fe20000400000 */
[----:B------:R-:W-:Y:S01]  /*aac0*/  FMUL R169, R169, R186 ;  /* 0x000000baa9a97220 */ /* 0x000fe20000400000 */
[----:B------:R-:W-:Y:S01]  /*aad0*/  FMUL R144, R239, R144 ;  /* 0x00000090ef907220 */ /* 0x000fe20000400000 */
[----:B------:R-:W-:Y:S01]  /*aae0*/  FFMA R128, R175, R128, -R124 ;  /* 0x00000080af807223 */ /* 0x000fe2000000087c */
[----:B0-----:R-:W-:Y:S01]  /*aaf0*/  FMUL R191, R191, R132 ;  /* 0x00000084bfbf7220 */ /* 0x001fe20000400000 */
[----:B------:R-:W-:Y:S01]  /*ab00*/  FFMA R129, R185, R129, -R56 ;  /* 0x00000081b9817223 */ /* 0x000fe20000000838 */
[----:B------:R-:W-:Y:S01]  /*ab10*/  FFMA R57, R169, R130, -R126 ;  /* 0x00000082a9397223 */ /* 0x000fe2000000087e */
[----:B------:R-:W-:Y:S01]  /*ab20*/  FMUL R171, R171, R134 ;  /* 0x00000086abab7220 */ /* 0x000fe20000400000 */
[----:B------:R-:W0:Y:S01]  /*ab30*/  MUFU.EX2 R42, R42 ;  /* 0x0000002a002a7308 */ /* 0x000e220000000800 */
[----:B------:R-:W-:Y:S01]  /*ab40*/  FFMA R124, R13, R128, R124 ;  /* 0x000000800d7c7223 */ /* 0x000fe2000000007c */
[----:B------:R-:W-:Y:S01]  /*ab50*/  FFMA R120, R191, R120, -R144 ;  /* 0x00000078bf787223 */ /* 0x000fe20000000890 */
[----:B------:R-:W-:Y:S01]  /*ab60*/  FFMA R56, R13, R129, R56 ;  /* 0x000000810d387223 */ /* 0x000fe20000000038 */
[----:B------:R-:W-:Y:S01]  /*ab70*/  @!P3 FMUL R43, R43, 0.5 ;  /* 0x3f0000002b2bb820 */ /* 0x000fe20000400000 */
[----:B------:R-:W-:Y:S01]  /*ab80*/  STS [R21], R12 ;  /* 0x0000000c15007388 */ /* 0x000fe20000000800 */
[----:B------:R-:W-:Y:S01]  /*ab90*/  FFMA R57, R13, R57, R126 ;  /* 0x000000390d397223 */ /* 0x000fe2000000007e */
[----:B------:R-:W-:Y:S01]  /*aba0*/  FFMA R171, R171, R122, -R146 ;  /* 0x0000007aabab7223 */ /* 0x000fe20000000892 */
[----:B-1----:R-:W-:Y:S01]  /*abb0*/  FMUL R90, R90, R113 ;  /* 0x000000715a5a7220 */ /* 0x002fe20000400000 */
[----:B------:R-:W-:Y:S01]  /*abc0*/  STS [R193+0x400], R136 ;  /* 0x00040088c1007388 */ /* 0x000fe20000000800 */
[C---:B------:R-:W-:Y:S01]  /*abd0*/  FFMA R144, R5.reuse, R120, R144 ;  /* 0x0000007805907223 */ /* 0x040fe20000000090 */
[----:B---3--:R-:W-:Y:S01]  /*abe0*/  FMUL R0, R0, R205 ;  /* 0x000000cd00007220 */ /* 0x008fe20000400000 */
[----:B------:R-:W-:Y:S01]  /*abf0*/  FFMA R96, R8, R96, R153 ;  /* 0x0000006008607223 */ /* 0x000fe20000000099 */
[----:B------:R-:W-:Y:S01]  /*ac00*/  STS [R142+0x800], R39 ;  /* 0x000800278e007388 */ /* 0x000fe20000000800 */
[----:B------:R-:W-:Y:S01]  /*ac10*/  FFMA R9, R5, R171, R146 ;  /* 0x000000ab05097223 */ /* 0x000fe20000000092 */
[----:B------:R-:W-:Y:S01]  /*ac20*/  FMUL R83, R90, R83 ;  /* 0x000000535a537220 */ /* 0x000fe20000400000 */
[----:B------:R-:W-:Y:S01]  /*ac30*/  FADD R140, R140, 1 ;  /* 0x3f8000008c8c7421 */ /* 0x000fe20000000000 */
[----:B------:R-:W-:Y:S01]  /*ac40*/  STS [R210+0xc00], R37 ;  /* 0x000c0025d2007388 */ /* 0x000fe20000000800 */
[----:B------:R-:W1:Y:S08]  /*ac50*/  MUFU.EX2 R43, R43 ;  /* 0x0000002b002b7308 */ /* 0x000e700000000800 */
[----:B------:R-:W-:Y:S01]  /*ac60*/  MUFU.RCP R105, R84 ;  /* 0x0000005400697308 */ /* 0x000fe20000001000 */
[----:B------:R-:W-:Y:S01]  /*ac70*/  STS [R21+0x100], R124 ;  /* 0x0001007c15007388 */ /* 0x000fe20000000800 */
[----:B------:R-:W-:-:S06]  /*ac80*/  SHF.R.U32.HI R7, RZ, 0x6, R7 ;  /* 0x00000006ff077819 */ /* 0x000fcc0000011607 */
[----:B------:R-:W-:Y:S01]  /*ac90*/  MUFU.RCP R190, R190 ;  /* 0x000000be00be7308 */ /* 0x000fe20000001000 */
[----:B------:R-:W-:Y:S01]  /*aca0*/  STS [R193+0x500], R56 ;  /* 0x00050038c1007388 */ /* 0x000fe20000000800 */
[----:B------:R-:W-:-:S06]  /*acb0*/  FFMA R18, R0, R55, -R83 ;  /* 0x0000003700127223 */ /* 0x000fcc0000000853 */
[----:B------:R-:W-:Y:S01]  /*acc0*/  MUFU.RCP R192, R192 ;  /* 0x000000c000c07308 */ /* 0x000fe20000001000 */
[----:B------:R-:W-:Y:S01]  /*acd0*/  STS [R142+0x900], R57 ;  /* 0x000900398e007388 */ /* 0x000fe20000000800 */
[----:B------:R-:W-:Y:S01]  /*ace0*/  LOP3.LUT R19, R226, 0x2c, RZ, 0xc0, !PT ;  /* 0x0000002ce2137812 */ /* 0x000fe200078ec0ff */
[----:B------:R-:W-:Y:S01]  /*acf0*/  FADD R187, R187, 1 ;  /* 0x3f800000bbbb7421 */ /* 0x000fe20000000000 */
[----:B------:R-:W-:Y:S01]  /*ad00*/  FMUL R110, R243, R110 ;  /* 0x0000006ef36e7220 */ /* 0x000fe20000400000 */
[----:B------:R-:W-:Y:S03]  /*ad10*/  STS [R210+0xd00], R59 ;  /* 0x000d003bd2007388 */ /* 0x000fe60000000800 */
[----:B------:R-:W-:Y:S01]  /*ad20*/  MUFU.RCP R23, R194 ;  /* 0x000000c200177308 */ /* 0x000fe20000001000 */
[----:B------:R3:W-:Y:S01]  /*ad30*/  STS [R21+0x200], R144 ;  /* 0x0002009015007388 */ /* 0x0007e20000000800 */
[----:B------:R-:W-:-:S06]  /*ad40*/  LEA R208, R208, UR4, 0x2 ;  /* 0x00000004d0d07c11 */ /* 0x000fcc000f8e10ff */
[----:B------:R-:W-:Y:S01]  /*ad50*/  MUFU.RCP R70, R70 ;  /* 0x0000004600467308 */ /* 0x000fe20000001000 */
[----:B------:R-:W-:Y:S01]  /*ad60*/  STS [R193+0x600], R58 ;  /* 0x0006003ac1007388 */ /* 0x000fe20000000800 */
[----:B0-----:R-:W-:-:S06]  /*ad70*/  @!P2 FMUL R42, R42, R42 ;  /* 0x0000002a2a2aa220 */ /* 0x001fcc0000400000 */
[----:B------:R-:W-:Y:S01]  /*ad80*/  MUFU.RCP R2, R41 ;  /* 0x0000002900027308 */ /* 0x000fe20000001000 */
[----:B------:R0:W-:Y:S01]  /*ad90*/  STS [R142+0xa00], R9 ;  /* 0x000a00098e007388 */ /* 0x0001e20000000800 */
[----:B------:R-:W-:Y:S01]  /*ada0*/  FFMA R54, R13, R54, R82 ;  /* 0x000000360d367223 */ /* 0x000fe20000000052 */
[----:B------:R-:W-:Y:S01]  /*adb0*/  FADD R36, -R12, R61 ;  /* 0x0000003d0c247221 */ /* 0x000fe20000000100 */
[----:B--2---:R-:W2:Y:S01]  /*adc0*/  LDC.64 R16, c[0x0][0x260] ;  /* 0x00009800ff107b82 */ /* 0x004ea20000000a00 */
[----:B------:R-:W-:Y:S03]  /*add0*/  STS [R210+0xe00], R91 ;  /* 0x000e005bd2007388 */ /* 0x000fe60000000800 */
[----:B------:R-:W4:Y:S01]  /*ade0*/  MUFU.RCP R0, R195 ;  /* 0x000000c300007308 */ /* 0x000f220000001000 */
[----:B------:R-:W-:Y:S04]  /*adf0*/  STS [R21+0x300], R20 ;  /* 0x0003001415007388 */ /* 0x000fe80000000800 */
[----:B------:R-:W-:Y:S01]  /*ae00*/  STS [R193+0x700], R96 ;  /* 0x00070060c1007388 */ /* 0x000fe20000000800 */
[----:B------:R-:W-:-:S03]  /*ae10*/  FSETP.GT.AND P0, PT, R140, 8.50705917302346158658e+37, PT ;  /* 0x7e8000008c00780b */ /* 0x000fc60003f04000 */
[----:B------:R2:W-:Y:S01]  /*ae20*/  STS [R142+0xb00], R3 ;  /* 0x000b00038e007388 */ /* 0x0005e20000000800 */
[----:B------:R-:W-:-:S03]  /*ae30*/  FADD R42, R42, 1 ;  /* 0x3f8000002a2a7421 */ /* 0x000fc60000000000 */
[----:B------:R-:W-:Y:S01]  /*ae40*/  STS [R210+0xf00], R155 ;  /* 0x000f009bd2007388 */ /* 0x000fe20000000800 */
[----:B------:R-:W-:Y:S01]  /*ae50*/  BAR.SYNC.DEFER_BLOCKING 0x0 ;  /* 0x0000000000007b1d */ /* 0x000fe20000010000 */
[----:B-1----:R-:W-:Y:S01]  /*ae60*/  @!P3 FMUL R43, R43, R43 ;  /* 0x0000002b2b2bb220 */ /* 0x002fe20000400000 */
[----:B------:R-:W-:Y:S01]  /*ae70*/  FSETP.GT.AND P3, PT, R42, 8.50705917302346158658e+37, PT ;  /* 0x7e8000002a00780b */ /* 0x000fe20003f64000 */
[----:B----4-:R-:W-:Y:S01]  /*ae80*/  FMUL R221, R0, R221 ;  /* 0x000000dd00dd7220 */ /* 0x010fe20000400000 */
[----:B------:R-:W-:Y:S01]  /*ae90*/  LOP3.LUT R7, R7, 0x1c, RZ, 0xc0, !PT ;  /* 0x0000001c07077812 */ /* 0x000fe200078ec0ff */
[----:B------:R-:W-:Y:S01]  /*aea0*/  FADD R0, R43, 1 ;  /* 0x3f8000002b007421 */ /* 0x000fe20000000000 */
[----:B------:R-:W-:Y:S01]  /*aeb0*/  FMUL R105, R105, R88 ;  /* 0x0000005869697220 */ /* 0x000fe20000400000 */
[----:B------:R-:W-:Y:S01]  /*aec0*/  @P0 FMUL R140, R140, 0.25 ;  /* 0x3e8000008c8c0820 */ /* 0x000fe20000400000 */
[----:B------:R-:W-:Y:S01]  /*aed0*/  FSEL R11, R38, 1, P0 ;  /* 0x3f800000260b7808 */ /* 0x000fe20000000000 */
[----:B------:R-:W-:Y:S01]  /*aee0*/  VIADD R226, R7, UR4 ;  /* 0x0000000407e27c36 */ /* 0x000fe20008000000 */
[----:B------:R-:W-:-:S02]  /*aef0*/  FSETP.GT.AND P0, PT, R0, 8.50705917302346158658e+37, PT ;  /* 0x7e8000000000780b */ /* 0x000fc40003f04000 */
[----:B------:R-:W-:Y:S01]  /*af00*/  IADD3 R228, R19, UR4, RZ ;  /* 0x0000000413e47c10 */ /* 0x000fe2000fffe0ff */
[----:B------:R-:W-:Y:S01]  /*af10*/  FMUL R80, R105, R80 ;  /* 0x0000005069507220 */ /* 0x000fe20000400000 */
[----:B------:R-:W-:Y:S01]  /*af20*/  FSETP.GT.AND P2, PT, R187, 8.50705917302346158658e+37, PT ;  /* 0x7e800000bb00780b */ /* 0x000fe20003f44000 */
[----:B------:R-:W-:Y:S01]  /*af30*/  FMUL R81, R110, R81 ;  /* 0x000000516e517220 */ /* 0x000fe20000400000 */
[----:B------:R-:W-:Y:S01]  /*af40*/  FMUL R141, R190, R141 ;  /* 0x0000008dbe8d7220 */ /* 0x000fe20000400000 */
[----:B------:R-:W-:Y:S01]  /*af50*/  FMUL R192, R192, R207 ;  /* 0x000000cfc0c07220 */ /* 0x000fe20000400000 */
[C---:B------:R-:W-:Y:S02]  /*af60*/  IMAD R7, R201.reuse, 0x4, R200 ;  /* 0x00000004c9077824 */ /* 0x040fe400078e02c8 */
[----:B------:R-:W-:Y:S01]  /*af70*/  @P3 FMUL R42, R42, 0.25 ;  /* 0x3e8000002a2a3820 */ /* 0x000fe20000400000 */
[----:B------:R-:W-:Y:S02]  /*af80*/  IMAD R84, R201, 0x4, R226 ;  /* 0x00000004c9547824 */ /* 0x000fe400078e02e2 */
[----:B------:R-:W-:Y:S01]  /*af90*/  FFMA R52, R141, R52, -R80 ;  /* 0x000000348d347223 */ /* 0x000fe20000000850 */
[C---:B------:R-:W-:Y:S01]  /*afa0*/  IMAD R19, R201.reuse, 0x4, R228 ;  /* 0x00000004c9137824 */ /* 0x040fe200078e02e4 */
[----:B------:R-:W-:Y:S01]  /*afb0*/  LEA R201, R201, R242, 0x2 ;  /* 0x000000f2c9c97211 */ /* 0x000fe200078e10ff */
[--C-:B------:R-:W-:Y:S01]  /*afc0*/  FFMA R192, R192, R53, -R81.reuse ;  /* 0x00000035c0c07223 */ /* 0x100fe20000000851 */
[----:B------:R-:W-:Y:S01]  /*afd0*/  FADD R55, -R37, R40 ;  /* 0x0000002825377221 */ /* 0x000fe20000000100 */
[----:B------:R1:W-:Y:S01]  /*afe0*/  MUFU.RCP R6, R42 ;  /* 0x0000002a00067308 */ /* 0x0003e20000001000 */
[----:B------:R-:W-:Y:S01]  /*aff0*/  LDS R44, [R208] ;  /* 0x00000000d02c7984 */ /* 0x000fe20000000800 */
[C---:B------:R-:W-:Y:S01]  /*b000*/  FFMA R53, R13.reuse, R52, R80 ;  /* 0x000000340d357223 */ /* 0x040fe20000000050 */
[----:B------:R-:W-:-:S02]  /*b010*/  FFMA R51, R13, R192, R81 ;  /* 0x000000c00d337223 */ /* 0x000fc40000000051 */
[----:B------:R-:W-:Y:S01]  /*b020*/  LDS R45, [R7+0x4] ;  /* 0x00000400072d7984 */ /* 0x000fe20000000800 */
[----:B------:R-:W-:-:S03]  /*b030*/  FFMA R18, R13, R18, R83 ;  /* 0x000000120d127223 */ /* 0x000fc60000000053 */
[----:B------:R-:W-:Y:S01]  /*b040*/  LDS R46, [R7+0x8] ;  /* 0x00000800072e7984 */ /* 0x000fe20000000800 */
[----:B------:R-:W4:Y:S03]  /*b050*/  MUFU.RCP R150, R150 ;  /* 0x0000009600967308 */ /* 0x000f260000001000 */
[----:B------:R-:W5:Y:S01]  /*b060*/  LDS R47, [R7+0xc] ;  /* 0x00000c00072f7984 */ /* 0x000f620000000800 */
[----:B------:R-:W-:-:S03]  /*b070*/  @P0 FMUL R0, R0, 0.25 ;  /* 0x3e80000000000820 */ /* 0x000fc60000400000 */
[----:B------:R-:W-:Y:S04]  /*b080*/  LDS R40, [R84+0x1000] ;  /* 0x0010000054287984 */ /* 0x000fe80000000800 */
[----:B------:R-:W-:Y:S04]  /*b090*/  LDS R41, [R84+0x1004] ;  /* 0x0010040054297984 */ /* 0x000fe80000000800 */
[----:B-1----:R-:W-:Y:S04]  /*b0a0*/  LDS R42, [R84+0x1008] ;  /* 0x00100800542a7984 */ /* 0x002fe80000000800 */
[----:B------:R-:W1:Y:S01]  /*b0b0*/  LDS R43, [R84+0x100c] ;  /* 0x00100c00542b7984 */ /* 0x000e620000000800 */
[----:B------:R-:W0:Y:S03]  /*b0c0*/  MUFU.RCP R71, R116 ;  /* 0x0000007400477308 */ /* 0x000e260000001000 */
[----:B------:R-:W-:Y:S04]  /*b0d0*/  LDS R28, [R19+0x2000] ;  /* 0x00200000131c7984 */ /* 0x000fe80000000800 */
[----:B------:R-:W-:Y:S04]  /*b0e0*/  LDS R29, [R19+0x2004] ;  /* 0x00200400131d7984 */ /* 0x000fe80000000800 */
[----:B------:R-:W-:Y:S04]  /*b0f0*/  LDS R30, [R19+0x2008] ;  /* 0x00200800131e7984 */ /* 0x000fe80000000800 */
[----:B------:R-:W0:Y:S01]  /*b100*/  LDS R31, [R19+0x200c] ;  /* 0x00200c00131f7984 */ /* 0x000e220000000800 */
[----:B------:R-:W0:Y:S03]  /*b110*/  MUFU.RCP R177, R177 ;  /* 0x000000b100b17308 */ /* 0x000e260000001000 */
[----:B------:R-:W-:Y:S01]  /*b120*/  LDS R12, [R201+0x3000] ;  /* 0x00300000c90c7984 */ /* 0x000fe20000000800 */
[----:B------:R-:W-:-:S03]  /*b130*/  FMUL R23, R23, R212 ;  /* 0x000000d417177220 */ /* 0x000fc60000400000 */
[----:B------:R-:W-:Y:S01]  /*b140*/  LDS R13, [R201+0x3004] ;  /* 0x00300400c90d7984 */ /* 0x000fe20000000800 */
[----:B------:R-:W-:-:S03]  /*b150*/  @P2 FMUL R187, R187, 0.25 ;  /* 0x3e800000bbbb2820 */ /* 0x000fc60000400000 */
[----:B------:R-:W-:Y:S04]  /*b160*/  LDS R14, [R201+0x3008] ;  /* 0x00300800c90e7984 */ /* 0x000fe80000000800 */
[----:B------:R-:W1:Y:S01]  /*b170*/  LDS R15, [R201+0x300c] ;  /* 0x00300c00c90f7984 */ /* 0x000e620000000800 */
[----:B------:R-:W0:Y:S01]  /*b180*/  MUFU.RCP R117, R117 ;  /* 0x0000007500757308 */ /* 0x000e220000001000 */
[----:B------:R-:W-:Y:S01]  /*b190*/  FMUL R70, R70, R219 ;  /* 0x000000db46467220 */ /* 0x000fe20000400000 */
[----:B------:R-:W-:Y:S01]  /*b1a0*/  FMUL R2, R2, R223 ;  /* 0x000000df02027220 */ /* 0x000fe20000400000 */
[----:B------:R-:W-:Y:S01]  /*b1b0*/  FFMA R32, R23, R32, -R60 ;  /* 0x0000002017207223 */ /* 0x000fe2000000083c */
[----:B------:R-:W-:Y:S01]  /*b1c0*/  FFMA R34, R221, R34, -R62 ;  /* 0x00000022dd227223 */ /* 0x000fe2000000083e */
[----:B------:R-:W-:-:S03]  /*b1d0*/  FFMA R70, R70, R33, -R85 ;  /* 0x0000002146467223 */ /* 0x000fc60000000855 */
[----:B------:R-:W0:Y:S01]  /*b1e0*/  MUFU.RCP R140, R140 ;  /* 0x0000008c008c7308 */ /* 0x000e220000001000 */
[----:B------:R-:W-:Y:S01]  /*b1f0*/  FFMA R2, R2, R35, -R63 ;  /* 0x0000002302027223 */ /* 0x000fe2000000083f */
[C---:B------:R-:W-:Y:S01]  /*b200*/  FFMA R23, R5.reuse, R32, R60 ;  /* 0x0000002005177223 */ /* 0x040fe2000000003c */
[----:B------:R-:W-:-:S05]  /*b210*/  FFMA R34, R5, R34, R62 ;  /* 0x0000002205227223 */ /* 0x000fca000000003e */
[----:B------:R-:W2:Y:S01]  /*b220*/  MUFU.RCP R0, R0 ;  /* 0x0000000000007308 */ /* 0x000ea20000001000 */
[C---:B------:R-:W-:Y:S01]  /*b230*/  FFMA R33, R5.reuse, R70, R85 ;  /* 0x0000004605217223 */ /* 0x040fe20000000055 */
[----:B------:R-:W-:Y:S01]  /*b240*/  FFMA R10, R5, R2, R63 ;  /* 0x00000002050a7223 */ /* 0x000fe2000000003f */
[----:B------:R-:W-:-:S05]  /*b250*/  FSEL R5, R38, 1, P3 ;  /* 0x3f80000026057808 */ /* 0x000fca0001800000 */
[----:B------:R-:W1:Y:S01]  /*b260*/  MUFU.RCP R187, R187 ;  /* 0x000000bb00bb7308 */ /* 0x000e620000001000 */
[----:B----4-:R-:W-:Y:S01]  /*b270*/  FMUL R151, R150, R151 ;  /* 0x0000009796977220 */ /* 0x010fe20000400000 */
[----:B---3--:R-:W-:Y:S01]  /*b280*/  FADD R144, -R144, R23 ;  /* 0x0000001790907221 */ /* 0x008fe20000000100 */
[----:B------:R-:W-:Y:S01]  /*b290*/  FADD R23, -R9, R34 ;  /* 0x0000002209177221 */ /* 0x000fe20000000100 */
[----:B0-----:R-:W-:Y:S01]  /*b2a0*/  FMUL R71, R71, R118 ;  /* 0x0000007647477220 */ /* 0x001fe20000400000 */
[C---:B------:R-:W-:Y:S01]  /*b2b0*/  FSEL R9, R38.reuse, 1, P0 ;  /* 0x3f80000026097808 */ /* 0x040fe20000000000 */
[----:B------:R-:W-:Y:S01]  /*b2c0*/  FMUL R160, R177, R160 ;  /* 0x000000a0b1a07220 */ /* 0x000fe20000400000 */
[----:B------:R-:W-:Y:S01]  /*b2d0*/  FMUL R74, R151, R74 ;  /* 0x0000004a974a7220 */ /* 0x000fe20000400000 */
[----:B------:R-:W-:Y:S01]  /*b2e0*/  FSEL R2, R38, 1, P2 ;  /* 0x3f80000026027808 */ /* 0x000fe20001000000 */
[----:B------:R-:W-:Y:S01]  /*b2f0*/  FMUL R5, R6, R5 ;  /* 0x0000000506057220 */ /* 0x000fe20000400000 */
[----:B------:R-:W-:Y:S01]  /*b300*/  FMUL R174, R117, R174 ;  /* 0x000000ae75ae7220 */ /* 0x000fe20000400000 */
[----:B------:R-:W-:Y:S01]  /*b310*/  FMUL R71, R71, R72 ;  /* 0x0000004847477220 */ /* 0x000fe20000400000 */
[----:B------:R-:W-:Y:S01]  /*b320*/  FMUL R11, R140, R11 ;  /* 0x0000000b8c0b7220 */ /* 0x000fe20000400000 */
[----:B------:R-:W-:Y:S01]  /*b330*/  FMUL R75, R160, R75 ;  /* 0x0000004ba04b7220 */ /* 0x000fe20000400000 */
[----:B--2---:R-:W-:Y:S01]  /*b340*/  FMUL R0, R0, R9 ;  /* 0x0000000900007220 */ /* 0x004fe20000400000 */
[--C-:B------:R-:W-:Y:S01]  /*b350*/  FFMA R5, R5, R26, -R74.reuse ;  /* 0x0000001a05057223 */ /* 0x100fe2000000084a */
[----:B------:R-:W-:Y:S01]  /*b360*/  FMUL R73, R174, R73 ;  /* 0x00000049ae497220 */ /* 0x000fe20000400000 */
[----:B-1----:R-:W-:Y:S01]  /*b370*/  FMUL R2, R187, R2 ;  /* 0x00000002bb027220 */ /* 0x002fe20000400000 */
[----:B------:R-:W-:Y:S01]  /*b380*/  FFMA R11, R11, R24, -R71 ;  /* 0x000000180b0b7223 */ /* 0x000fe20000000847 */
[----:B------:R-:W-:Y:S01]  /*b390*/  FFMA R27, R0, R27, -R75 ;  /* 0x0000001b001b7223 */ /* 0x000fe2000000084b */
[----:B------:R-:W-:Y:S01]  /*b3a0*/  FFMA R0, R8, R5, R74 ;  /* 0x0000000508007223 */ /* 0x000fe2000000004a */
[----:B------:R-:W-:Y:S01]  /*b3b0*/  FFMA R25, R2, R25, -R73 ;  /* 0x0000001902197223 */ /* 0x000fe20000000849 */
[C---:B------:R-:W-:Y:S01]  /*b3c0*/  FFMA R11, R8.reuse, R11, R71 ;  /* 0x0000000b080b7223 */ /* 0x040fe20000000047 */
[C---:B------:R-:W-:Y:S01]  /*b3d0*/  FFMA R6, R8.reuse, R27, R75 ;  /* 0x0000001b08067223 */ /* 0x040fe2000000004b */
[----:B------:R-:W-:Y:S01]  /*b3e0*/  FADD R5, -R3, R0 ;  /* 0x0000000003057221 */ /* 0x000fe20000000100 */
[----:B------:R-:W-:Y:S01]  /*b3f0*/  FFMA R25, R8, R25, R73 ;  /* 0x0000001908197223 */ /* 0x000fe20000000049 */
[----:B------:R-:W-:-:S04]  /*b400*/  IMAD.WIDE R2, R209, 0x4, R16 ;  /* 0x00000004d1027825 */ /* 0x000fc800078e0210 */
[----:B------:R-:W-:Y:S01]  /*b410*/  FADD R91, -R91, R10 ;  /* 0x0000000a5b5b7221 */ /* 0x000fe20000000100 */
[----:B------:R-:W-:Y:S01]  /*b420*/  FADD R20, -R20, R11 ;  /* 0x0000000b14147221 */ /* 0x000fe20000000100 */
[--C-:B------:R-:W-:Y:S01]  /*b430*/  IMAD.WIDE R8, R222, 0x4, R16.reuse ;  /* 0x00000004de087825 */ /* 0x100fe200078e0210 */
[----:B-----5:R-:W-:Y:S03]  /*b440*/  @P6 STG.E.128 desc[UR6][R2.64], R44 ;  /* 0x0000002c02006986 */ /* 0x020fe6000c101d06 */
[--C-:B------:R-:W-:Y:S01]  /*b450*/  IMAD.WIDE R10, R104, 0x4, R16.reuse ;  /* 0x00000004680a7825 */ /* 0x100fe200078e0210 */
[----:B------:R0:W-:Y:S03]  /*b460*/  @P5 STG.E.128 desc[UR6][R8.64], R40 ;  /* 0x0000002808005986 */ /* 0x0001e6000c101d06 */
[----:B------:R-:W-:Y:S01]  /*b470*/  IMAD.WIDE R16, R4, 0x4, R16 ;  /* 0x0000000404107825 */ /* 0x000fe200078e0210 */
[----:B------:R-:W-:Y:S04]  /*b480*/  @P4 STG.E.128 desc[UR6][R10.64], R28 ;  /* 0x0000001c0a004986 */ /* 0x000fe8000c101d06 */
[----:B------:R-:W-:Y:S01]  /*b490*/  @P1 STG.E.128 desc[UR6][R16.64], R12 ;  /* 0x0000000c10001986 */ /* 0x000fe2000c101d06 */
[----:B------:R-:W-:Y:S01]  /*b4a0*/  BAR.SYNC.DEFER_BLOCKING 0x0 ;  /* 0x0000000000007b1d */ /* 0x000fe20000010000 */
[----:B------:R-:W-:Y:S01]  /*b4b0*/  FADD R48, -R136, R65 ;  /* 0x0000004188307221 */ /* 0x000fe20000000100 */
        /* <DEDUP_REMOVED lines=8> */
[----:B0-----:R-:W0:Y:S01]  /*b540*/  LDC.64 R8, c[0x0][0x268] ;  /* 0x00009a00ff087b82 */ /* 0x001e220000000a00 */
[----:B------:R-:W-:Y:S04]  /*b550*/  STS [R21], R36 ;  /* 0x0000002415007388 */ /* 0x000fe80000000800 */
[----:B------:R-:W-:Y:S04]  /*b560*/  STS [R193+0x400], R48 ;  /* 0x00040030c1007388 */ /* 0x000fe80000000800 */
        /* <DEDUP_REMOVED lines=13> */
[----:B------:R-:W-:Y:S01]  /*b640*/  STS [R210+0xf00], R155 ;  /* 0x000f009bd2007388 */ /* 0x000fe20000000800 */
[----:B------:R-:W-:Y:S06]  /*b650*/  BAR.SYNC.DEFER_BLOCKING 0x0 ;  /* 0x0000000000007b1d */ /* 0x000fec0000010000 */
[----:B------:R-:W-:Y:S04]  /*b660*/  LDS R12, [R208] ;  /* 0x00000000d00c7984 */ /* 0x000fe80000000800 */
[----:B------:R-:W-:Y:S04]  /*b670*/  LDS R13, [R7+0x4] ;  /* 0x00000400070d7984 */ /* 0x000fe80000000800 */
[----:B------:R-:W-:Y:S04]  /*b680*/  LDS R14, [R7+0x8] ;  /* 0x00000800070e7984 */ /* 0x000fe80000000800 */
[----:B------:R-:W1:Y:S04]  /*b690*/  LDS R15, [R7+0xc] ;  /* 0x00000c00070f7984 */ /* 0x000e680000000800 */
[----:B------:R-:W-:Y:S04]  /*b6a0*/  LDS R24, [R84+0x1000] ;  /* 0x0010000054187984 */ /* 0x000fe80000000800 */
[----:B------:R-:W-:Y:S04]  /*b6b0*/  LDS R25, [R84+0x1004] ;  /* 0x0010040054197984 */ /* 0x000fe80000000800 */
[----:B------:R-:W-:Y:S04]  /*b6c0*/  LDS R26, [R84+0x1008] ;  /* 0x00100800541a7984 */ /* 0x000fe80000000800 */
[----:B------:R-:W2:Y:S04]  /*b6d0*/  LDS R27, [R84+0x100c] ;  /* 0x00100c00541b7984 */ /* 0x000ea80000000800 */
[----:B------:R-:W-:Y:S04]  /*b6e0*/  LDS R20, [R19+0x2000] ;  /* 0x0020000013147984 */ /* 0x000fe80000000800 */
[----:B------:R-:W-:Y:S04]  /*b6f0*/  LDS R21, [R19+0x2004] ;  /* 0x0020040013157984 */ /* 0x000fe80000000800 */
[----:B------:R-:W-:Y:S04]  /*b700*/  LDS R22, [R19+0x2008] ;  /* 0x0020080013167984 */ /* 0x000fe80000000800 */
[----:B------:R-:W3:Y:S01]  /*b710*/  LDS R23, [R19+0x200c] ;  /* 0x00200c0013177984 */ /* 0x000ee20000000800 */
[----:B0-----:R-:W-:-:S04]  /*b720*/  IMAD.WIDE R2, R209, 0x4, R8 ;  /* 0x00000004d1027825 */ /* 0x001fc800078e0208 */
[----:B------:R-:W-:-:S04]  /*b730*/  IMAD.WIDE R222, R222, 0x4, R8 ;  /* 0x00000004dede7825 */ /* 0x000fc800078e0208 */
[----:B------:R-:W-:Y:S01]  /*b740*/  IMAD.WIDE R104, R104, 0x4, R8 ;  /* 0x0000000468687825 */ /* 0x000fe200078e0208 */
[----:B-1----:R0:W-:Y:S04]  /*b750*/  @P6 STG.E.128 desc[UR6][R2.64], R12 ;  /* 0x0000000c02006986 */ /* 0x0021e8000c101d06 */
[----:B--2---:R0:W-:Y:S04]  /*b760*/  @P5 STG.E.128 desc[UR6][R222.64], R24 ;  /* 0x00000018de005986 */ /* 0x0041e8000c101d06 */
[----:B---3--:R0:W-:Y:S02]  /*b770*/  @P4 STG.E.128 desc[UR6][R104.64], R20 ;  /* 0x0000001468004986 */ /* 0x0081e4000c101d06 */
[----:B0-----:R-:W-:Y:S05]  /*b780*/  @!P1 EXIT ;  /* 0x000000000000994d */ /* 0x001fea0003800000 */
[----:B0-----:R-:W-:Y:S01]  /*b790*/  LDS R12, [R201+0x3000] ;  /* 0x00300000c90c7984 */ /* 0x001fe20000000800 */
[----:B------:R-:W-:-:S03]  /*b7a0*/  IMAD.WIDE R4, R4, 0x4, R8 ;  /* 0x0000000404047825 */ /* 0x000fc600078e0208 */
[----:B------:R-:W-:Y:S04]  /*b7b0*/  LDS R13, [R201+0x3004] ;  /* 0x00300400c90d7984 */ /* 0x000fe80000000800 */
[----:B------:R-:W-:Y:S04]  /*b7c0*/  LDS R14, [R201+0x3008] ;  /* 0x00300800c90e7984 */ /* 0x000fe80000000800 */
[----:B------:R-:W0:Y:S04]  /*b7d0*/  LDS R15, [R201+0x300c] ;  /* 0x00300c00c90f7984 */ /* 0x000e280000000800 */
[----:B0-----:R-:W-:Y:S01]  /*b7e0*/  STG.E.128 desc[UR6][R4.64], R12 ;  /* 0x0000000c04007986 */ /* 0x001fe2000c101d06 */
[----:B------:R-:W-:Y:S05]  /*b7f0*/  EXIT ;  /* 0x000000000000794d */ /* 0x000fea0003800000 */
.L_x_0:
[----:B------:R-:W-:-:S00]  /*b800*/  BRA `(.L_x_0) ;  /* 0xfffffffc00fc7947 */ /* 0x000fc0000383ffff */
[----:B------:R-:W-:-:S00]  /*b810*/  NOP ;  /* 0x0000000000007918 */ /* 0x000fc00000000000 */
        /* <DEDUP_REMOVED lines=14> */
.L_x_1:


//--------------------- .nv.shared.triton_poi_fused__unsafe_index_add_mul_sigmoid_sub_10 --------------------------
	.section	.nv.shared.triton_poi_fused__unsafe_index_add_mul_sigmoid_sub_10,"aw",@nobits
	.sectionflags	@""
	.align	16
	.zero		1024


//--------------------- .nv.constant0.triton_poi_fused__unsafe_index_add_mul_sigmoid_sub_10 --------------------------
	.section	.nv.constant0.triton_poi_fused__unsafe_index_add_mul_sigmoid_sub_10,"a",@progbits
	.sectionflags	@""
	.align	4
.nv.constant0.triton_poi_fused__unsafe_index_add_mul_sigmoid_sub_10:
	.zero		632
